//
// Generated by NVIDIA NVVM Compiler
//
// Compiler Build ID: CL-36424714
// Cuda compilation tools, release 13.0, V13.0.88
// Based on NVVM 20.0.0
//

.version 9.0
.target sm_100
.address_size 64

	// .globl	_Z24fused_fast_ln_fwd_kernelI6__halfffhLi8ELi4ELi1ELi16ELi1024ELi32ELi32ELi128ELi4ELi256ELi4EEviimfbbmfPKT_S3_S3_PKT1_S6_PT2_PT0_SA_PS1_SB_
.global .align 4 .b8 precalc_xorwow_matrix[102400];
.global .align 4 .b8 precalc_xorwow_offset_matrix[102400];
.global .align 4 .b8 mrg32k3aM1[2304];
.global .align 4 .b8 mrg32k3aM2[2304];
.global .align 4 .b8 mrg32k3aM1SubSeq[2016];
.global .align 4 .b8 mrg32k3aM2SubSeq[2016];
.global .align 4 .b8 mrg32k3aM1Seq[2304];
.global .align 4 .b8 mrg32k3aM2Seq[2304];
.const .align 8 .b8 __cr_lgamma_table[72];

.visible .entry _Z24fused_fast_ln_fwd_kernelI6__halfffhLi8ELi4ELi1ELi16ELi1024ELi32ELi32ELi128ELi4ELi256ELi4EEviimfbbmfPKT_S3_S3_PKT1_S6_PT2_PT0_SA_PS1_SB_(
	.param .u32 _Z24fused_fast_ln_fwd_kernelI6__halfffhLi8ELi4ELi1ELi16ELi1024ELi32ELi32ELi128ELi4ELi256ELi4EEviimfbbmfPKT_S3_S3_PKT1_S6_PT2_PT0_SA_PS1_SB__param_0,
	.param .u32 _Z24fused_fast_ln_fwd_kernelI6__halfffhLi8ELi4ELi1ELi16ELi1024ELi32ELi32ELi128ELi4ELi256ELi4EEviimfbbmfPKT_S3_S3_PKT1_S6_PT2_PT0_SA_PS1_SB__param_1,
	.param .u64 _Z24fused_fast_ln_fwd_kernelI6__halfffhLi8ELi4ELi1ELi16ELi1024ELi32ELi32ELi128ELi4ELi256ELi4EEviimfbbmfPKT_S3_S3_PKT1_S6_PT2_PT0_SA_PS1_SB__param_2,
	.param .f32 _Z24fused_fast_ln_fwd_kernelI6__halfffhLi8ELi4ELi1ELi16ELi1024ELi32ELi32ELi128ELi4ELi256ELi4EEviimfbbmfPKT_S3_S3_PKT1_S6_PT2_PT0_SA_PS1_SB__param_3,
	.param .u8 _Z24fused_fast_ln_fwd_kernelI6__halfffhLi8ELi4ELi1ELi16ELi1024ELi32ELi32ELi128ELi4ELi256ELi4EEviimfbbmfPKT_S3_S3_PKT1_S6_PT2_PT0_SA_PS1_SB__param_4,
	.param .u8 _Z24fused_fast_ln_fwd_kernelI6__halfffhLi8ELi4ELi1ELi16ELi1024ELi32ELi32ELi128ELi4ELi256ELi4EEviimfbbmfPKT_S3_S3_PKT1_S6_PT2_PT0_SA_PS1_SB__param_5,
	.param .u64 _Z24fused_fast_ln_fwd_kernelI6__halfffhLi8ELi4ELi1ELi16ELi1024ELi32ELi32ELi128ELi4ELi256ELi4EEviimfbbmfPKT_S3_S3_PKT1_S6_PT2_PT0_SA_PS1_SB__param_6,
	.param .f32 _Z24fused_fast_ln_fwd_kernelI6__halfffhLi8ELi4ELi1ELi16ELi1024ELi32ELi32ELi128ELi4ELi256ELi4EEviimfbbmfPKT_S3_S3_PKT1_S6_PT2_PT0_SA_PS1_SB__param_7,
	.param .u64 .ptr .align 1 _Z24fused_fast_ln_fwd_kernelI6__halfffhLi8ELi4ELi1ELi16ELi1024ELi32ELi32ELi128ELi4ELi256ELi4EEviimfbbmfPKT_S3_S3_PKT1_S6_PT2_PT0_SA_PS1_SB__param_8,
	.param .u64 .ptr .align 1 _Z24fused_fast_ln_fwd_kernelI6__halfffhLi8ELi4ELi1ELi16ELi1024ELi32ELi32ELi128ELi4ELi256ELi4EEviimfbbmfPKT_S3_S3_PKT1_S6_PT2_PT0_SA_PS1_SB__param_9,
	.param .u64 .ptr .align 1 _Z24fused_fast_ln_fwd_kernelI6__halfffhLi8ELi4ELi1ELi16ELi1024ELi32ELi32ELi128ELi4ELi256ELi4EEviimfbbmfPKT_S3_S3_PKT1_S6_PT2_PT0_SA_PS1_SB__param_10,
	.param .u64 .ptr .align 1 _Z24fused_fast_ln_fwd_kernelI6__halfffhLi8ELi4ELi1ELi16ELi1024ELi32ELi32ELi128ELi4ELi256ELi4EEviimfbbmfPKT_S3_S3_PKT1_S6_PT2_PT0_SA_PS1_SB__param_11,
	.param .u64 .ptr .align 1 _Z24fused_fast_ln_fwd_kernelI6__halfffhLi8ELi4ELi1ELi16ELi1024ELi32ELi32ELi128ELi4ELi256ELi4EEviimfbbmfPKT_S3_S3_PKT1_S6_PT2_PT0_SA_PS1_SB__param_12,
	.param .u64 .ptr .align 1 _Z24fused_fast_ln_fwd_kernelI6__halfffhLi8ELi4ELi1ELi16ELi1024ELi32ELi32ELi128ELi4ELi256ELi4EEviimfbbmfPKT_S3_S3_PKT1_S6_PT2_PT0_SA_PS1_SB__param_13,
	.param .u64 .ptr .align 1 _Z24fused_fast_ln_fwd_kernelI6__halfffhLi8ELi4ELi1ELi16ELi1024ELi32ELi32ELi128ELi4ELi256ELi4EEviimfbbmfPKT_S3_S3_PKT1_S6_PT2_PT0_SA_PS1_SB__param_14,
	.param .u64 .ptr .align 1 _Z24fused_fast_ln_fwd_kernelI6__halfffhLi8ELi4ELi1ELi16ELi1024ELi32ELi32ELi128ELi4ELi256ELi4EEviimfbbmfPKT_S3_S3_PKT1_S6_PT2_PT0_SA_PS1_SB__param_15,
	.param .u64 .ptr .align 1 _Z24fused_fast_ln_fwd_kernelI6__halfffhLi8ELi4ELi1ELi16ELi1024ELi32ELi32ELi128ELi4ELi256ELi4EEviimfbbmfPKT_S3_S3_PKT1_S6_PT2_PT0_SA_PS1_SB__param_16,
	.param .u64 .ptr .align 1 _Z24fused_fast_ln_fwd_kernelI6__halfffhLi8ELi4ELi1ELi16ELi1024ELi32ELi32ELi128ELi4ELi256ELi4EEviimfbbmfPKT_S3_S3_PKT1_S6_PT2_PT0_SA_PS1_SB__param_17
)
.maxntid 128
{
	.reg .pred 	%p<101>;
	.reg .b16 	%rs<1234>;
	.reg .b32 	%r<1378>;
	.reg .b32 	%f<518>;
	.reg .b64 	%rd<79>;

	ld.param.u64 	%rd3, [_Z24fused_fast_ln_fwd_kernelI6__halfffhLi8ELi4ELi1ELi16ELi1024ELi32ELi32ELi128ELi4ELi256ELi4EEviimfbbmfPKT_S3_S3_PKT1_S6_PT2_PT0_SA_PS1_SB__param_2];
	ld.param.s8 	%rs295, [_Z24fused_fast_ln_fwd_kernelI6__halfffhLi8ELi4ELi1ELi16ELi1024ELi32ELi32ELi128ELi4ELi256ELi4EEviimfbbmfPKT_S3_S3_PKT1_S6_PT2_PT0_SA_PS1_SB__param_4];
	ld.param.u64 	%rd4, [_Z24fused_fast_ln_fwd_kernelI6__halfffhLi8ELi4ELi1ELi16ELi1024ELi32ELi32ELi128ELi4ELi256ELi4EEviimfbbmfPKT_S3_S3_PKT1_S6_PT2_PT0_SA_PS1_SB__param_6];
	ld.param.u64 	%rd8, [_Z24fused_fast_ln_fwd_kernelI6__halfffhLi8ELi4ELi1ELi16ELi1024ELi32ELi32ELi128ELi4ELi256ELi4EEviimfbbmfPKT_S3_S3_PKT1_S6_PT2_PT0_SA_PS1_SB__param_11];
	ld.param.u64 	%rd9, [_Z24fused_fast_ln_fwd_kernelI6__halfffhLi8ELi4ELi1ELi16ELi1024ELi32ELi32ELi128ELi4ELi256ELi4EEviimfbbmfPKT_S3_S3_PKT1_S6_PT2_PT0_SA_PS1_SB__param_12];
	mov.u32 	%r173, %tid.x;
	mov.u32 	%r174, %ctaid.x;
	and.b32  	%r1, %r173, 31;
	shr.u32 	%r175, %r173, 5;
	shl.b32 	%r176, %r174, 2;
	or.b32  	%r1305, %r176, %r175;
	shl.b32 	%r177, %r1305, 10;
	or.b32  	%r1322, %r177, %r1;
	cvt.u32.u64 	%r4, %rd3;
	{ .reg .b32 tmp; mov.b64 {tmp, %r5}, %rd3; }
	shr.u64 	%rd15, %rd4, 2;
	cvt.u32.u64 	%r1377, %rd15;
	shr.u64 	%rd16, %rd4, 34;
	cvt.u32.u64 	%r1323, %rd16;
	add.s32 	%r8, %r4, -1640531527;
	add.s32 	%r9, %r5, -1150833019;
	add.s32 	%r10, %r4, 1013904242;
	add.s32 	%r11, %r5, 1993301258;
	add.s32 	%r12, %r4, -626627285;
	add.s32 	%r13, %r5, 842468239;
	add.s32 	%r14, %r4, 2027808484;
	add.s32 	%r15, %r5, -308364780;
	add.s32 	%r16, %r4, 387276957;
	add.s32 	%r17, %r5, -1459197799;
	add.s32 	%r18, %r4, -1253254570;
	add.s32 	%r19, %r5, 1684936478;
	add.s32 	%r20, %r4, 1401181199;
	add.s32 	%r21, %r5, 534103459;
	add.s32 	%r22, %r4, -239350328;
	add.s32 	%r23, %r5, -616729560;
	add.s32 	%r24, %r4, -1879881855;
	add.s32 	%r25, %r5, -1767562579;
	setp.ne.s16 	%p1, %rs295, 0;
	@%p1 bra 	$L__BB0_3;
	ld.param.s8 	%rs1135, [_Z24fused_fast_ln_fwd_kernelI6__halfffhLi8ELi4ELi1ELi16ELi1024ELi32ELi32ELi128ELi4ELi256ELi4EEviimfbbmfPKT_S3_S3_PKT1_S6_PT2_PT0_SA_PS1_SB__param_5];
	mov.f32 	%f230, 0f3F800000;
	// begin inline asm
	{  cvt.rn.f16.f32 %rs1137, %f230;}

	// end inline asm
	setp.eq.s16 	%p3, %rs1135, 0;
	@%p3 bra 	$L__BB0_5;
	ld.param.f32 	%f483, [_Z24fused_fast_ln_fwd_kernelI6__halfffhLi8ELi4ELi1ELi16ELi1024ELi32ELi32ELi128ELi4ELi256ELi4EEviimfbbmfPKT_S3_S3_PKT1_S6_PT2_PT0_SA_PS1_SB__param_3];
	mov.f32 	%f232, 0f3F800000;
	sub.f32 	%f231, %f232, %f483;
	// begin inline asm
	{  cvt.rn.f16.f32 %rs1137, %f231;}

	// end inline asm
	bra.uni 	$L__BB0_5;
$L__BB0_3:
	ld.param.s8 	%rs1134, [_Z24fused_fast_ln_fwd_kernelI6__halfffhLi8ELi4ELi1ELi16ELi1024ELi32ELi32ELi128ELi4ELi256ELi4EEviimfbbmfPKT_S3_S3_PKT1_S6_PT2_PT0_SA_PS1_SB__param_5];
	ld.param.f32 	%f482, [_Z24fused_fast_ln_fwd_kernelI6__halfffhLi8ELi4ELi1ELi16ELi1024ELi32ELi32ELi128ELi4ELi256ELi4EEviimfbbmfPKT_S3_S3_PKT1_S6_PT2_PT0_SA_PS1_SB__param_3];
	mov.f32 	%f227, 0f3F800000;
	sub.f32 	%f228, %f227, %f482;
	rcp.rn.f32 	%f226, %f228;
	// begin inline asm
	{  cvt.rn.f16.f32 %rs1137, %f226;}

	// end inline asm
	setp.eq.s16 	%p2, %rs1134, 0;
	@%p2 bra 	$L__BB0_5;
	mov.f32 	%f229, 0f3F800000;
	// begin inline asm
	{  cvt.rn.f16.f32 %rs1137, %f229;}

	// end inline asm
$L__BB0_5:
	ld.param.u64 	%rd71, [_Z24fused_fast_ln_fwd_kernelI6__halfffhLi8ELi4ELi1ELi16ELi1024ELi32ELi32ELi128ELi4ELi256ELi4EEviimfbbmfPKT_S3_S3_PKT1_S6_PT2_PT0_SA_PS1_SB__param_10];
	setp.eq.s64 	%p4, %rd71, 0;
	@%p4 bra 	$L__BB0_7;
	ld.param.u64 	%rd72, [_Z24fused_fast_ln_fwd_kernelI6__halfffhLi8ELi4ELi1ELi16ELi1024ELi32ELi32ELi128ELi4ELi256ELi4EEviimfbbmfPKT_S3_S3_PKT1_S6_PT2_PT0_SA_PS1_SB__param_10];
	shl.b32 	%r178, %r1, 3;
	cvta.to.global.u64 	%rd17, %rd72;
	mul.wide.u32 	%rd18, %r178, 2;
	add.s64 	%rd19, %rd17, %rd18;
	ld.global.nc.v4.u32 	{%r179, %r180, %r181, %r182}, [%rd19];
	mov.b32 	{%rs1138, %rs1139}, %r179;
	mov.b32 	{%rs1140, %rs1141}, %r180;
	mov.b32 	{%rs1142, %rs1143}, %r181;
	mov.b32 	{%rs1144, %rs1145}, %r182;
	ld.global.nc.v4.u32 	{%r183, %r184, %r185, %r186}, [%rd19+512];
	mov.b32 	{%rs1146, %rs1147}, %r183;
	mov.b32 	{%rs1148, %rs1149}, %r184;
	mov.b32 	{%rs1150, %rs1151}, %r185;
	mov.b32 	{%rs1152, %rs1153}, %r186;
	ld.global.nc.v4.u32 	{%r187, %r188, %r189, %r190}, [%rd19+1024];
	mov.b32 	{%rs1154, %rs1155}, %r187;
	mov.b32 	{%rs1156, %rs1157}, %r188;
	mov.b32 	{%rs1158, %rs1159}, %r189;
	mov.b32 	{%rs1160, %rs1161}, %r190;
	ld.global.nc.v4.u32 	{%r191, %r192, %r193, %r194}, [%rd19+1536];
	mov.b32 	{%rs1162, %rs1163}, %r191;
	mov.b32 	{%rs1164, %rs1165}, %r192;
	mov.b32 	{%rs1166, %rs1167}, %r193;
	mov.b32 	{%rs1168, %rs1169}, %r194;
$L__BB0_7:
	ld.param.u32 	%r1303, [_Z24fused_fast_ln_fwd_kernelI6__halfffhLi8ELi4ELi1ELi16ELi1024ELi32ELi32ELi128ELi4ELi256ELi4EEviimfbbmfPKT_S3_S3_PKT1_S6_PT2_PT0_SA_PS1_SB__param_0];
	shl.b32 	%r195, %r1, 3;
	cvt.u64.u32 	%rd1, %r195;
	cvta.to.global.u64 	%rd20, %rd8;
	mul.wide.u32 	%rd21, %r195, 4;
	add.s64 	%rd2, %rd20, %rd21;
	setp.lt.s32 	%p5, %r1305, %r1303;
	@%p5 bra 	$L__BB0_8;
	bra.uni 	$L__BB0_83;
$L__BB0_8:
	ld.global.nc.v8.f32 	{%f64, %f63, %f62, %f61, %f60, %f59, %f58, %f57}, [%rd2];
	cvta.to.global.u64 	%rd22, %rd9;
	shl.b64 	%rd23, %rd1, 2;
	add.s64 	%rd24, %rd22, %rd23;
	ld.global.nc.v8.f32 	{%f56, %f55, %f54, %f53, %f52, %f51, %f50, %f49}, [%rd24];
	ld.global.nc.v8.f32 	{%f48, %f47, %f46, %f45, %f44, %f43, %f42, %f41}, [%rd2+1024];
	ld.global.nc.v8.f32 	{%f40, %f39, %f38, %f37, %f36, %f35, %f34, %f33}, [%rd24+1024];
	ld.global.nc.v8.f32 	{%f32, %f31, %f30, %f29, %f28, %f27, %f26, %f25}, [%rd2+2048];
	ld.global.nc.v8.f32 	{%f24, %f23, %f22, %f21, %f20, %f19, %f18, %f17}, [%rd24+2048];
	ld.global.nc.v8.f32 	{%f16, %f15, %f14, %f13, %f12, %f11, %f10, %f9}, [%rd2+3072];
	ld.global.nc.v8.f32 	{%f8, %f7, %f6, %f5, %f4, %f3, %f2, %f1}, [%rd24+3072];
	mov.b32 	%r197, -845247145;
	mul.hi.u32 	%r198, %r197, %r1322;
	xor.b32  	%r199, %r198, %r4;
	xor.b32  	%r200, %r199, %r1323;
	mov.b32 	%r201, -766435501;
	mul.hi.u32 	%r202, %r201, %r1377;
	xor.b32  	%r203, %r202, %r5;
	mul.hi.u32 	%r204, %r197, %r203;
	mul.lo.s32 	%r205, %r1322, -845247145;
	xor.b32  	%r206, %r205, %r204;
	xor.b32  	%r207, %r206, %r8;
	mul.hi.u32 	%r208, %r201, %r200;
	mul.lo.s32 	%r209, %r1377, -766435501;
	xor.b32  	%r210, %r209, %r208;
	xor.b32  	%r211, %r210, %r9;
	mul.hi.u32 	%r212, %r197, %r211;
	mul.lo.s32 	%r213, %r203, -845247145;
	xor.b32  	%r214, %r213, %r212;
	xor.b32  	%r215, %r214, %r10;
	mul.hi.u32 	%r216, %r201, %r207;
	mul.lo.s32 	%r217, %r200, -766435501;
	xor.b32  	%r218, %r217, %r216;
	xor.b32  	%r219, %r218, %r11;
	mul.hi.u32 	%r220, %r197, %r219;
	mul.lo.s32 	%r221, %r211, -845247145;
	xor.b32  	%r222, %r221, %r220;
	xor.b32  	%r223, %r222, %r12;
	mul.hi.u32 	%r224, %r201, %r215;
	mul.lo.s32 	%r225, %r207, -766435501;
	xor.b32  	%r226, %r225, %r224;
	xor.b32  	%r227, %r226, %r13;
	mul.hi.u32 	%r228, %r197, %r227;
	mul.lo.s32 	%r229, %r219, -845247145;
	xor.b32  	%r230, %r229, %r228;
	xor.b32  	%r231, %r230, %r14;
	mul.hi.u32 	%r232, %r201, %r223;
	mul.lo.s32 	%r233, %r215, -766435501;
	xor.b32  	%r234, %r233, %r232;
	xor.b32  	%r235, %r234, %r15;
	mul.hi.u32 	%r236, %r197, %r235;
	mul.lo.s32 	%r237, %r227, -845247145;
	xor.b32  	%r238, %r237, %r236;
	xor.b32  	%r239, %r238, %r16;
	mul.hi.u32 	%r240, %r201, %r231;
	mul.lo.s32 	%r241, %r223, -766435501;
	xor.b32  	%r242, %r241, %r240;
	xor.b32  	%r243, %r242, %r17;
	mul.hi.u32 	%r244, %r197, %r243;
	mul.lo.s32 	%r245, %r235, -845247145;
	xor.b32  	%r246, %r245, %r244;
	xor.b32  	%r247, %r246, %r18;
	mul.hi.u32 	%r248, %r201, %r239;
	mul.lo.s32 	%r249, %r231, -766435501;
	xor.b32  	%r250, %r249, %r248;
	xor.b32  	%r251, %r250, %r19;
	mul.hi.u32 	%r252, %r197, %r251;
	mul.lo.s32 	%r253, %r243, -845247145;
	xor.b32  	%r254, %r253, %r252;
	xor.b32  	%r255, %r254, %r20;
	mul.hi.u32 	%r256, %r201, %r247;
	mul.lo.s32 	%r257, %r239, -766435501;
	xor.b32  	%r258, %r257, %r256;
	xor.b32  	%r259, %r258, %r21;
	mul.hi.u32 	%r260, %r197, %r259;
	mul.lo.s32 	%r261, %r251, -845247145;
	xor.b32  	%r262, %r261, %r260;
	xor.b32  	%r263, %r262, %r22;
	mul.hi.u32 	%r264, %r201, %r255;
	mul.lo.s32 	%r265, %r247, -766435501;
	xor.b32  	%r266, %r265, %r264;
	xor.b32  	%r267, %r266, %r23;
	mul.hi.u32 	%r268, %r201, %r263;
	mul.lo.s32 	%r269, %r255, -766435501;
	xor.b32  	%r270, %r269, %r268;
	xor.b32  	%r1312, %r270, %r25;
	mul.hi.u32 	%r271, %r197, %r267;
	mul.lo.s32 	%r272, %r259, -845247145;
	xor.b32  	%r273, %r272, %r271;
	xor.b32  	%r1317, %r273, %r24;
	mul.lo.s32 	%r1318, %r267, -845247145;
	mul.lo.s32 	%r1313, %r263, -766435501;
	mov.b32 	%r1321, 0;
$L__BB0_9:
	ld.param.u64 	%rd70, [_Z24fused_fast_ln_fwd_kernelI6__halfffhLi8ELi4ELi1ELi16ELi1024ELi32ELi32ELi128ELi4ELi256ELi4EEviimfbbmfPKT_S3_S3_PKT1_S6_PT2_PT0_SA_PS1_SB__param_9];
	ld.param.u64 	%rd69, [_Z24fused_fast_ln_fwd_kernelI6__halfffhLi8ELi4ELi1ELi16ELi1024ELi32ELi32ELi128ELi4ELi256ELi4EEviimfbbmfPKT_S3_S3_PKT1_S6_PT2_PT0_SA_PS1_SB__param_8];
	ld.param.s8 	%rs1136, [_Z24fused_fast_ln_fwd_kernelI6__halfffhLi8ELi4ELi1ELi16ELi1024ELi32ELi32ELi128ELi4ELi256ELi4EEviimfbbmfPKT_S3_S3_PKT1_S6_PT2_PT0_SA_PS1_SB__param_5];
	setp.ne.s16 	%p6, %rs1136, 0;
	shl.b32 	%r274, %r1305, 10;
	cvt.s64.s32 	%rd25, %r274;
	mov.u32 	%r275, %tid.x;
	shl.b32 	%r276, %r275, 3;
	and.b32  	%r277, %r276, 248;
	cvt.u64.u32 	%rd26, %r277;
	or.b64  	%rd27, %rd26, %rd25;
	cvta.to.global.u64 	%rd28, %rd69;
	shl.b64 	%rd29, %rd27, 1;
	add.s64 	%rd30, %rd28, %rd29;
	ld.global.nc.v4.u32 	{%r278, %r279, %r280, %r281}, [%rd30];
	mov.b32 	{%rs70, %rs71}, %r278;
	mov.b32 	{%rs72, %rs73}, %r279;
	mov.b32 	{%rs74, %rs75}, %r280;
	mov.b32 	{%rs76, %rs77}, %r281;
	cvta.to.global.u64 	%rd31, %rd70;
	add.s64 	%rd32, %rd31, %rd29;
	ld.global.nc.v4.u32 	{%r282, %r283, %r284, %r285}, [%rd32];
	mov.b32 	{%rs78, %rs79}, %r282;
	mov.b32 	{%rs80, %rs81}, %r283;
	mov.b32 	{%rs82, %rs83}, %r284;
	mov.b32 	{%rs84, %rs85}, %r285;
	ld.global.nc.v4.u32 	{%r286, %r287, %r288, %r289}, [%rd30+512];
	mov.b32 	{%rs86, %rs87}, %r286;
	mov.b32 	{%rs88, %rs89}, %r287;
	mov.b32 	{%rs90, %rs91}, %r288;
	mov.b32 	{%rs92, %rs93}, %r289;
	ld.global.nc.v4.u32 	{%r290, %r291, %r292, %r293}, [%rd32+512];
	mov.b32 	{%rs94, %rs95}, %r290;
	mov.b32 	{%rs96, %rs97}, %r291;
	mov.b32 	{%rs98, %rs99}, %r292;
	mov.b32 	{%rs100, %rs101}, %r293;
	ld.global.nc.v4.u32 	{%r294, %r295, %r296, %r297}, [%rd30+1024];
	mov.b32 	{%rs102, %rs103}, %r294;
	mov.b32 	{%rs104, %rs105}, %r295;
	mov.b32 	{%rs106, %rs107}, %r296;
	mov.b32 	{%rs108, %rs109}, %r297;
	ld.global.nc.v4.u32 	{%r298, %r299, %r300, %r301}, [%rd32+1024];
	mov.b32 	{%rs110, %rs111}, %r298;
	mov.b32 	{%rs112, %rs113}, %r299;
	mov.b32 	{%rs114, %rs115}, %r300;
	mov.b32 	{%rs116, %rs117}, %r301;
	ld.global.nc.v4.u32 	{%r302, %r303, %r304, %r305}, [%rd30+1536];
	mov.b32 	{%rs118, %rs119}, %r302;
	mov.b32 	{%rs120, %rs121}, %r303;
	mov.b32 	{%rs122, %rs123}, %r304;
	mov.b32 	{%rs124, %rs125}, %r305;
	ld.global.nc.v4.u32 	{%r306, %r307, %r308, %r309}, [%rd32+1536];
	mov.b32 	{%rs126, %rs127}, %r306;
	mov.b32 	{%rs128, %rs129}, %r307;
	mov.b32 	{%rs130, %rs131}, %r308;
	mov.b32 	{%rs132, %rs133}, %r309;
	mov.b16 	%rs1170, 1;
	mov.u16 	%rs1171, %rs1170;
	mov.u16 	%rs1172, %rs1170;
	mov.u16 	%rs1173, %rs1170;
	mov.u16 	%rs1174, %rs1170;
	mov.u16 	%rs1175, %rs1170;
	mov.u16 	%rs1176, %rs1170;
	mov.u16 	%rs1177, %rs1170;
	mov.u16 	%rs1178, %rs1170;
	mov.u16 	%rs1179, %rs1170;
	mov.u16 	%rs1180, %rs1170;
	mov.u16 	%rs1181, %rs1170;
	mov.u16 	%rs1182, %rs1170;
	mov.u16 	%rs1183, %rs1170;
	mov.u16 	%rs1184, %rs1170;
	mov.u16 	%rs1185, %rs1170;
	mov.u16 	%rs1186, %rs1170;
	mov.u16 	%rs1187, %rs1170;
	mov.u16 	%rs1188, %rs1170;
	mov.u16 	%rs1189, %rs1170;
	mov.u16 	%rs1190, %rs1170;
	mov.u16 	%rs1191, %rs1170;
	mov.u16 	%rs1192, %rs1170;
	mov.u16 	%rs1193, %rs1170;
	mov.u16 	%rs1194, %rs1170;
	mov.u16 	%rs1195, %rs1170;
	mov.u16 	%rs1196, %rs1170;
	mov.u16 	%rs1197, %rs1170;
	mov.u16 	%rs1198, %rs1170;
	mov.u16 	%rs1199, %rs1170;
	mov.u16 	%rs1200, %rs1170;
	mov.u16 	%rs1201, %rs1170;
	@%p6 bra 	$L__BB0_75;
	add.s32 	%r39, %r1377, 1;
	setp.ne.s32 	%p7, %r39, 0;
	@%p7 bra 	$L__BB0_13;
	add.s32 	%r1323, %r1323, 1;
	setp.ne.s32 	%p8, %r1323, 0;
	@%p8 bra 	$L__BB0_13;
	add.s32 	%r1322, %r1322, 1;
	setp.eq.s32 	%p9, %r1322, 0;
	selp.u32 	%r311, 1, 0, %p9;
	add.s32 	%r1321, %r1321, %r311;
	mov.b32 	%r1323, 0;
$L__BB0_13:
	ld.param.u64 	%rd61, [_Z24fused_fast_ln_fwd_kernelI6__halfffhLi8ELi4ELi1ELi16ELi1024ELi32ELi32ELi128ELi4ELi256ELi4EEviimfbbmfPKT_S3_S3_PKT1_S6_PT2_PT0_SA_PS1_SB__param_6];
	ld.param.u64 	%rd53, [_Z24fused_fast_ln_fwd_kernelI6__halfffhLi8ELi4ELi1ELi16ELi1024ELi32ELi32ELi128ELi4ELi256ELi4EEviimfbbmfPKT_S3_S3_PKT1_S6_PT2_PT0_SA_PS1_SB__param_2];
	mov.b32 	%r313, -766435501;
	mul.hi.u32 	%r314, %r313, %r39;
	mul.lo.s32 	%r46, %r39, -766435501;
	mov.b32 	%r315, -845247145;
	mul.hi.u32 	%r316, %r315, %r1322;
	mul.lo.s32 	%r317, %r1322, -845247145;
	cvt.u32.u64 	%r318, %rd53;
	xor.b32  	%r319, %r316, %r318;
	xor.b32  	%r320, %r319, %r1323;
	{ .reg .b32 tmp; mov.b64 {tmp, %r321}, %rd53; }
	xor.b32  	%r322, %r314, %r321;
	xor.b32  	%r323, %r322, %r1321;
	mul.hi.u32 	%r324, %r313, %r320;
	mul.lo.s32 	%r325, %r320, -766435501;
	mul.hi.u32 	%r326, %r315, %r323;
	mul.lo.s32 	%r327, %r323, -845247145;
	xor.b32  	%r328, %r317, %r326;
	add.s32 	%r329, %r318, -1640531527;
	xor.b32  	%r330, %r328, %r329;
	xor.b32  	%r331, %r46, %r324;
	add.s32 	%r332, %r321, -1150833019;
	xor.b32  	%r333, %r331, %r332;
	mul.hi.u32 	%r334, %r313, %r330;
	mul.lo.s32 	%r335, %r330, -766435501;
	mul.hi.u32 	%r336, %r315, %r333;
	mul.lo.s32 	%r337, %r333, -845247145;
	xor.b32  	%r338, %r327, %r336;
	add.s32 	%r339, %r318, 1013904242;
	xor.b32  	%r340, %r338, %r339;
	xor.b32  	%r341, %r325, %r334;
	add.s32 	%r342, %r321, 1993301258;
	xor.b32  	%r343, %r341, %r342;
	mul.hi.u32 	%r344, %r313, %r340;
	mul.lo.s32 	%r345, %r340, -766435501;
	mul.hi.u32 	%r346, %r315, %r343;
	mul.lo.s32 	%r347, %r343, -845247145;
	xor.b32  	%r348, %r337, %r346;
	add.s32 	%r349, %r318, -626627285;
	xor.b32  	%r350, %r348, %r349;
	xor.b32  	%r351, %r335, %r344;
	add.s32 	%r352, %r321, 842468239;
	xor.b32  	%r353, %r351, %r352;
	mul.hi.u32 	%r354, %r313, %r350;
	mul.lo.s32 	%r355, %r350, -766435501;
	mul.hi.u32 	%r356, %r315, %r353;
	mul.lo.s32 	%r357, %r353, -845247145;
	xor.b32  	%r358, %r347, %r356;
	add.s32 	%r359, %r318, 2027808484;
	xor.b32  	%r360, %r358, %r359;
	xor.b32  	%r361, %r345, %r354;
	add.s32 	%r362, %r321, -308364780;
	xor.b32  	%r363, %r361, %r362;
	mul.hi.u32 	%r364, %r313, %r360;
	mul.lo.s32 	%r365, %r360, -766435501;
	mul.hi.u32 	%r366, %r315, %r363;
	mul.lo.s32 	%r367, %r363, -845247145;
	xor.b32  	%r368, %r357, %r366;
	add.s32 	%r369, %r318, 387276957;
	xor.b32  	%r370, %r368, %r369;
	xor.b32  	%r371, %r355, %r364;
	add.s32 	%r372, %r321, -1459197799;
	xor.b32  	%r373, %r371, %r372;
	mul.hi.u32 	%r374, %r313, %r370;
	mul.lo.s32 	%r375, %r370, -766435501;
	mul.hi.u32 	%r376, %r315, %r373;
	mul.lo.s32 	%r377, %r373, -845247145;
	xor.b32  	%r378, %r367, %r376;
	add.s32 	%r379, %r318, -1253254570;
	xor.b32  	%r380, %r378, %r379;
	xor.b32  	%r381, %r365, %r374;
	add.s32 	%r382, %r321, 1684936478;
	xor.b32  	%r383, %r381, %r382;
	mul.hi.u32 	%r384, %r313, %r380;
	mul.lo.s32 	%r385, %r380, -766435501;
	mul.hi.u32 	%r386, %r315, %r383;
	mul.lo.s32 	%r387, %r383, -845247145;
	xor.b32  	%r388, %r377, %r386;
	add.s32 	%r389, %r318, 1401181199;
	xor.b32  	%r390, %r388, %r389;
	xor.b32  	%r391, %r375, %r384;
	add.s32 	%r392, %r321, 534103459;
	xor.b32  	%r393, %r391, %r392;
	mul.hi.u32 	%r394, %r313, %r390;
	mul.lo.s32 	%r395, %r390, -766435501;
	mul.hi.u32 	%r396, %r315, %r393;
	mul.lo.s32 	%r397, %r393, -845247145;
	xor.b32  	%r398, %r387, %r396;
	add.s32 	%r399, %r318, -239350328;
	xor.b32  	%r47, %r398, %r399;
	xor.b32  	%r400, %r385, %r394;
	add.s32 	%r401, %r321, -616729560;
	xor.b32  	%r402, %r400, %r401;
	mul.hi.u32 	%r403, %r313, %r47;
	mul.hi.u32 	%r404, %r315, %r402;
	mul.lo.s32 	%r1325, %r402, -845247145;
	xor.b32  	%r405, %r397, %r404;
	add.s32 	%r406, %r318, -1879881855;
	xor.b32  	%r1324, %r405, %r406;
	xor.b32  	%r407, %r395, %r403;
	add.s32 	%r408, %r321, -1767562579;
	xor.b32  	%r50, %r407, %r408;
	cvt.u32.u64 	%r409, %rd61;
	and.b32  	%r312, %r409, 3;
	setp.gt.s32 	%p10, %r312, 1;
	@%p10 bra 	$L__BB0_16;
	setp.eq.s32 	%p12, %r312, 0;
	mov.u32 	%r1319, %r1312;
	mov.u32 	%r1320, %r1313;
	@%p12 bra 	$L__BB0_18;
	mov.u32 	%r1317, %r1318;
	mov.u32 	%r1318, %r1312;
	mov.u32 	%r1319, %r1313;
	mov.u32 	%r1320, %r1324;
	bra.uni 	$L__BB0_18;
$L__BB0_16:
	setp.eq.s32 	%p11, %r312, 3;
	mov.u32 	%r1317, %r1313;
	mov.u32 	%r1318, %r1324;
	mov.u32 	%r1319, %r1325;
	mov.u32 	%r1320, %r50;
	@%p11 bra 	$L__BB0_18;
	mov.u32 	%r1317, %r1312;
	mov.u32 	%r1318, %r1313;
	mov.u32 	%r1319, %r1324;
	mov.u32 	%r1320, %r1325;
$L__BB0_18:
	cvt.rn.f32.u32 	%f233, %r1317;
	fma.rn.f32 	%f65, %f233, 0f2F800000, 0f2F000000;
	cvt.rn.f32.u32 	%f234, %r1318;
	fma.rn.f32 	%f66, %f234, 0f2F800000, 0f2F000000;
	cvt.rn.f32.u32 	%f235, %r1319;
	fma.rn.f32 	%f67, %f235, 0f2F800000, 0f2F000000;
	cvt.rn.f32.u32 	%f236, %r1320;
	fma.rn.f32 	%f68, %f236, 0f2F800000, 0f2F000000;
	setp.ne.s32 	%p13, %r1377, -2;
	@%p13 bra 	$L__BB0_21;
	add.s32 	%r1323, %r1323, 1;
	setp.ne.s32 	%p14, %r1323, 0;
	@%p14 bra 	$L__BB0_21;
	add.s32 	%r1322, %r1322, 1;
	setp.eq.s32 	%p15, %r1322, 0;
	selp.u32 	%r411, 1, 0, %p15;
	add.s32 	%r1321, %r1321, %r411;
	mov.b32 	%r1323, 0;
$L__BB0_21:
	ld.param.u64 	%rd62, [_Z24fused_fast_ln_fwd_kernelI6__halfffhLi8ELi4ELi1ELi16ELi1024ELi32ELi32ELi128ELi4ELi256ELi4EEviimfbbmfPKT_S3_S3_PKT1_S6_PT2_PT0_SA_PS1_SB__param_6];
	ld.param.u64 	%rd54, [_Z24fused_fast_ln_fwd_kernelI6__halfffhLi8ELi4ELi1ELi16ELi1024ELi32ELi32ELi128ELi4ELi256ELi4EEviimfbbmfPKT_S3_S3_PKT1_S6_PT2_PT0_SA_PS1_SB__param_2];
	mul.lo.s32 	%r61, %r47, -766435501;
	add.s32 	%r413, %r1377, 2;
	mov.b32 	%r414, -766435501;
	mul.hi.u32 	%r415, %r414, %r413;
	add.s32 	%r416, %r46, -766435501;
	mov.b32 	%r417, -845247145;
	mul.hi.u32 	%r418, %r417, %r1322;
	mul.lo.s32 	%r419, %r1322, -845247145;
	cvt.u32.u64 	%r420, %rd54;
	xor.b32  	%r421, %r418, %r420;
	xor.b32  	%r422, %r421, %r1323;
	{ .reg .b32 tmp; mov.b64 {tmp, %r423}, %rd54; }
	xor.b32  	%r424, %r415, %r423;
	xor.b32  	%r425, %r424, %r1321;
	mul.hi.u32 	%r426, %r414, %r422;
	mul.lo.s32 	%r427, %r422, -766435501;
	mul.hi.u32 	%r428, %r417, %r425;
	mul.lo.s32 	%r429, %r425, -845247145;
	xor.b32  	%r430, %r419, %r428;
	add.s32 	%r431, %r420, -1640531527;
	xor.b32  	%r432, %r430, %r431;
	xor.b32  	%r433, %r416, %r426;
	add.s32 	%r434, %r423, -1150833019;
	xor.b32  	%r435, %r433, %r434;
	mul.hi.u32 	%r436, %r414, %r432;
	mul.lo.s32 	%r437, %r432, -766435501;
	mul.hi.u32 	%r438, %r417, %r435;
	mul.lo.s32 	%r439, %r435, -845247145;
	xor.b32  	%r440, %r429, %r438;
	add.s32 	%r441, %r420, 1013904242;
	xor.b32  	%r442, %r440, %r441;
	xor.b32  	%r443, %r427, %r436;
	add.s32 	%r444, %r423, 1993301258;
	xor.b32  	%r445, %r443, %r444;
	mul.hi.u32 	%r446, %r414, %r442;
	mul.lo.s32 	%r447, %r442, -766435501;
	mul.hi.u32 	%r448, %r417, %r445;
	mul.lo.s32 	%r449, %r445, -845247145;
	xor.b32  	%r450, %r439, %r448;
	add.s32 	%r451, %r420, -626627285;
	xor.b32  	%r452, %r450, %r451;
	xor.b32  	%r453, %r437, %r446;
	add.s32 	%r454, %r423, 842468239;
	xor.b32  	%r455, %r453, %r454;
	mul.hi.u32 	%r456, %r414, %r452;
	mul.lo.s32 	%r457, %r452, -766435501;
	mul.hi.u32 	%r458, %r417, %r455;
	mul.lo.s32 	%r459, %r455, -845247145;
	xor.b32  	%r460, %r449, %r458;
	add.s32 	%r461, %r420, 2027808484;
	xor.b32  	%r462, %r460, %r461;
	xor.b32  	%r463, %r447, %r456;
	add.s32 	%r464, %r423, -308364780;
	xor.b32  	%r465, %r463, %r464;
	mul.hi.u32 	%r466, %r414, %r462;
	mul.lo.s32 	%r467, %r462, -766435501;
	mul.hi.u32 	%r468, %r417, %r465;
	mul.lo.s32 	%r469, %r465, -845247145;
	xor.b32  	%r470, %r459, %r468;
	add.s32 	%r471, %r420, 387276957;
	xor.b32  	%r472, %r470, %r471;
	xor.b32  	%r473, %r457, %r466;
	add.s32 	%r474, %r423, -1459197799;
	xor.b32  	%r475, %r473, %r474;
	mul.hi.u32 	%r476, %r414, %r472;
	mul.lo.s32 	%r477, %r472, -766435501;
	mul.hi.u32 	%r478, %r417, %r475;
	mul.lo.s32 	%r479, %r475, -845247145;
	xor.b32  	%r480, %r469, %r478;
	add.s32 	%r481, %r420, -1253254570;
	xor.b32  	%r482, %r480, %r481;
	xor.b32  	%r483, %r467, %r476;
	add.s32 	%r484, %r423, 1684936478;
	xor.b32  	%r485, %r483, %r484;
	mul.hi.u32 	%r486, %r414, %r482;
	mul.lo.s32 	%r487, %r482, -766435501;
	mul.hi.u32 	%r488, %r417, %r485;
	mul.lo.s32 	%r489, %r485, -845247145;
	xor.b32  	%r490, %r479, %r488;
	add.s32 	%r491, %r420, 1401181199;
	xor.b32  	%r492, %r490, %r491;
	xor.b32  	%r493, %r477, %r486;
	add.s32 	%r494, %r423, 534103459;
	xor.b32  	%r495, %r493, %r494;
	mul.hi.u32 	%r496, %r414, %r492;
	mul.lo.s32 	%r497, %r492, -766435501;
	mul.hi.u32 	%r498, %r417, %r495;
	mul.lo.s32 	%r499, %r495, -845247145;
	xor.b32  	%r500, %r489, %r498;
	add.s32 	%r501, %r420, -239350328;
	xor.b32  	%r62, %r500, %r501;
	xor.b32  	%r502, %r487, %r496;
	add.s32 	%r503, %r423, -616729560;
	xor.b32  	%r504, %r502, %r503;
	mul.hi.u32 	%r505, %r414, %r62;
	mul.hi.u32 	%r506, %r417, %r504;
	mul.lo.s32 	%r1332, %r504, -845247145;
	xor.b32  	%r507, %r499, %r506;
	add.s32 	%r508, %r420, -1879881855;
	xor.b32  	%r1331, %r507, %r508;
	xor.b32  	%r509, %r497, %r505;
	add.s32 	%r510, %r423, -1767562579;
	xor.b32  	%r1333, %r509, %r510;
	cvt.u32.u64 	%r511, %rd62;
	and.b32  	%r412, %r511, 3;
	setp.gt.s32 	%p16, %r412, 1;
	@%p16 bra 	$L__BB0_24;
	setp.eq.s32 	%p18, %r412, 0;
	mov.u32 	%r1326, %r50;
	mov.u32 	%r1327, %r61;
	@%p18 bra 	$L__BB0_26;
	mov.u32 	%r1324, %r1325;
	mov.u32 	%r1325, %r50;
	mov.u32 	%r1326, %r61;
	mov.u32 	%r1327, %r1331;
	bra.uni 	$L__BB0_26;
$L__BB0_24:
	setp.eq.s32 	%p17, %r412, 3;
	mov.u32 	%r1324, %r61;
	mov.u32 	%r1325, %r1331;
	mov.u32 	%r1326, %r1332;
	mov.u32 	%r1327, %r1333;
	@%p17 bra 	$L__BB0_26;
	mov.u32 	%r1324, %r50;
	mov.u32 	%r1325, %r61;
	mov.u32 	%r1326, %r1331;
	mov.u32 	%r1327, %r1332;
$L__BB0_26:
	cvt.rn.f32.u32 	%f237, %r1324;
	fma.rn.f32 	%f69, %f237, 0f2F800000, 0f2F000000;
	cvt.rn.f32.u32 	%f238, %r1325;
	fma.rn.f32 	%f70, %f238, 0f2F800000, 0f2F000000;
	cvt.rn.f32.u32 	%f239, %r1326;
	fma.rn.f32 	%f71, %f239, 0f2F800000, 0f2F000000;
	cvt.rn.f32.u32 	%f240, %r1327;
	fma.rn.f32 	%f72, %f240, 0f2F800000, 0f2F000000;
	setp.ne.s32 	%p19, %r1377, -3;
	@%p19 bra 	$L__BB0_29;
	add.s32 	%r1323, %r1323, 1;
	setp.ne.s32 	%p20, %r1323, 0;
	@%p20 bra 	$L__BB0_29;
	add.s32 	%r1322, %r1322, 1;
	setp.eq.s32 	%p21, %r1322, 0;
	selp.u32 	%r513, 1, 0, %p21;
	add.s32 	%r1321, %r1321, %r513;
	mov.b32 	%r1323, 0;
$L__BB0_29:
	ld.param.u64 	%rd63, [_Z24fused_fast_ln_fwd_kernelI6__halfffhLi8ELi4ELi1ELi16ELi1024ELi32ELi32ELi128ELi4ELi256ELi4EEviimfbbmfPKT_S3_S3_PKT1_S6_PT2_PT0_SA_PS1_SB__param_6];
	ld.param.u64 	%rd55, [_Z24fused_fast_ln_fwd_kernelI6__halfffhLi8ELi4ELi1ELi16ELi1024ELi32ELi32ELi128ELi4ELi256ELi4EEviimfbbmfPKT_S3_S3_PKT1_S6_PT2_PT0_SA_PS1_SB__param_2];
	mul.lo.s32 	%r76, %r62, -766435501;
	add.s32 	%r515, %r1377, 3;
	mov.b32 	%r516, -766435501;
	mul.hi.u32 	%r517, %r516, %r515;
	add.s32 	%r518, %r46, -1532871002;
	mov.b32 	%r519, -845247145;
	mul.hi.u32 	%r520, %r519, %r1322;
	mul.lo.s32 	%r521, %r1322, -845247145;
	cvt.u32.u64 	%r522, %rd55;
	xor.b32  	%r523, %r520, %r522;
	xor.b32  	%r524, %r523, %r1323;
	{ .reg .b32 tmp; mov.b64 {tmp, %r525}, %rd55; }
	xor.b32  	%r526, %r517, %r525;
	xor.b32  	%r527, %r526, %r1321;
	mul.hi.u32 	%r528, %r516, %r524;
	mul.lo.s32 	%r529, %r524, -766435501;
	mul.hi.u32 	%r530, %r519, %r527;
	mul.lo.s32 	%r531, %r527, -845247145;
	xor.b32  	%r532, %r521, %r530;
	add.s32 	%r533, %r522, -1640531527;
	xor.b32  	%r534, %r532, %r533;
	xor.b32  	%r535, %r518, %r528;
	add.s32 	%r536, %r525, -1150833019;
	xor.b32  	%r537, %r535, %r536;
	mul.hi.u32 	%r538, %r516, %r534;
	mul.lo.s32 	%r539, %r534, -766435501;
	mul.hi.u32 	%r540, %r519, %r537;
	mul.lo.s32 	%r541, %r537, -845247145;
	xor.b32  	%r542, %r531, %r540;
	add.s32 	%r543, %r522, 1013904242;
	xor.b32  	%r544, %r542, %r543;
	xor.b32  	%r545, %r529, %r538;
	add.s32 	%r546, %r525, 1993301258;
	xor.b32  	%r547, %r545, %r546;
	mul.hi.u32 	%r548, %r516, %r544;
	mul.lo.s32 	%r549, %r544, -766435501;
	mul.hi.u32 	%r550, %r519, %r547;
	mul.lo.s32 	%r551, %r547, -845247145;
	xor.b32  	%r552, %r541, %r550;
	add.s32 	%r553, %r522, -626627285;
	xor.b32  	%r554, %r552, %r553;
	xor.b32  	%r555, %r539, %r548;
	add.s32 	%r556, %r525, 842468239;
	xor.b32  	%r557, %r555, %r556;
	mul.hi.u32 	%r558, %r516, %r554;
	mul.lo.s32 	%r559, %r554, -766435501;
	mul.hi.u32 	%r560, %r519, %r557;
	mul.lo.s32 	%r561, %r557, -845247145;
	xor.b32  	%r562, %r551, %r560;
	add.s32 	%r563, %r522, 2027808484;
	xor.b32  	%r564, %r562, %r563;
	xor.b32  	%r565, %r549, %r558;
	add.s32 	%r566, %r525, -308364780;
	xor.b32  	%r567, %r565, %r566;
	mul.hi.u32 	%r568, %r516, %r564;
	mul.lo.s32 	%r569, %r564, -766435501;
	mul.hi.u32 	%r570, %r519, %r567;
	mul.lo.s32 	%r571, %r567, -845247145;
	xor.b32  	%r572, %r561, %r570;
	add.s32 	%r573, %r522, 387276957;
	xor.b32  	%r574, %r572, %r573;
	xor.b32  	%r575, %r559, %r568;
	add.s32 	%r576, %r525, -1459197799;
	xor.b32  	%r577, %r575, %r576;
	mul.hi.u32 	%r578, %r516, %r574;
	mul.lo.s32 	%r579, %r574, -766435501;
	mul.hi.u32 	%r580, %r519, %r577;
	mul.lo.s32 	%r581, %r577, -845247145;
	xor.b32  	%r582, %r571, %r580;
	add.s32 	%r583, %r522, -1253254570;
	xor.b32  	%r584, %r582, %r583;
	xor.b32  	%r585, %r569, %r578;
	add.s32 	%r586, %r525, 1684936478;
	xor.b32  	%r587, %r585, %r586;
	mul.hi.u32 	%r588, %r516, %r584;
	mul.lo.s32 	%r589, %r584, -766435501;
	mul.hi.u32 	%r590, %r519, %r587;
	mul.lo.s32 	%r591, %r587, -845247145;
	xor.b32  	%r592, %r581, %r590;
	add.s32 	%r593, %r522, 1401181199;
	xor.b32  	%r594, %r592, %r593;
	xor.b32  	%r595, %r579, %r588;
	add.s32 	%r596, %r525, 534103459;
	xor.b32  	%r597, %r595, %r596;
	mul.hi.u32 	%r598, %r516, %r594;
	mul.lo.s32 	%r599, %r594, -766435501;
	mul.hi.u32 	%r600, %r519, %r597;
	mul.lo.s32 	%r601, %r597, -845247145;
	xor.b32  	%r602, %r591, %r600;
	add.s32 	%r603, %r522, -239350328;
	xor.b32  	%r77, %r602, %r603;
	xor.b32  	%r604, %r589, %r598;
	add.s32 	%r605, %r525, -616729560;
	xor.b32  	%r606, %r604, %r605;
	mul.hi.u32 	%r607, %r516, %r77;
	mul.hi.u32 	%r608, %r519, %r606;
	mul.lo.s32 	%r1339, %r606, -845247145;
	xor.b32  	%r609, %r601, %r608;
	add.s32 	%r610, %r522, -1879881855;
	xor.b32  	%r1338, %r609, %r610;
	xor.b32  	%r611, %r599, %r607;
	add.s32 	%r612, %r525, -1767562579;
	xor.b32  	%r1340, %r611, %r612;
	cvt.u32.u64 	%r613, %rd63;
	and.b32  	%r514, %r613, 3;
	setp.gt.s32 	%p22, %r514, 1;
	@%p22 bra 	$L__BB0_32;
	setp.eq.s32 	%p24, %r514, 0;
	mov.u32 	%r1334, %r76;
	@%p24 bra 	$L__BB0_34;
	mov.u32 	%r1331, %r1332;
	mov.u32 	%r1332, %r1333;
	mov.u32 	%r1333, %r76;
	mov.u32 	%r1334, %r1338;
	bra.uni 	$L__BB0_34;
$L__BB0_32:
	setp.eq.s32 	%p23, %r514, 2;
	mov.u32 	%r1331, %r1333;
	mov.u32 	%r1332, %r76;
	mov.u32 	%r1333, %r1338;
	mov.u32 	%r1334, %r1339;
	@%p23 bra 	$L__BB0_34;
	mov.u32 	%r1331, %r76;
	mov.u32 	%r1332, %r1338;
	mov.u32 	%r1333, %r1339;
	mov.u32 	%r1334, %r1340;
$L__BB0_34:
	cvt.rn.f32.u32 	%f241, %r1331;
	fma.rn.f32 	%f73, %f241, 0f2F800000, 0f2F000000;
	cvt.rn.f32.u32 	%f242, %r1332;
	fma.rn.f32 	%f74, %f242, 0f2F800000, 0f2F000000;
	cvt.rn.f32.u32 	%f243, %r1333;
	fma.rn.f32 	%f75, %f243, 0f2F800000, 0f2F000000;
	cvt.rn.f32.u32 	%f244, %r1334;
	fma.rn.f32 	%f76, %f244, 0f2F800000, 0f2F000000;
	setp.ne.s32 	%p25, %r1377, -4;
	@%p25 bra 	$L__BB0_37;
	add.s32 	%r1323, %r1323, 1;
	setp.ne.s32 	%p26, %r1323, 0;
	@%p26 bra 	$L__BB0_37;
	add.s32 	%r1322, %r1322, 1;
	setp.eq.s32 	%p27, %r1322, 0;
	selp.u32 	%r615, 1, 0, %p27;
	add.s32 	%r1321, %r1321, %r615;
	mov.b32 	%r1323, 0;
$L__BB0_37:
	ld.param.u64 	%rd64, [_Z24fused_fast_ln_fwd_kernelI6__halfffhLi8ELi4ELi1ELi16ELi1024ELi32ELi32ELi128ELi4ELi256ELi4EEviimfbbmfPKT_S3_S3_PKT1_S6_PT2_PT0_SA_PS1_SB__param_6];
	ld.param.u64 	%rd56, [_Z24fused_fast_ln_fwd_kernelI6__halfffhLi8ELi4ELi1ELi16ELi1024ELi32ELi32ELi128ELi4ELi256ELi4EEviimfbbmfPKT_S3_S3_PKT1_S6_PT2_PT0_SA_PS1_SB__param_2];
	mul.lo.s32 	%r91, %r77, -766435501;
	add.s32 	%r617, %r1377, 4;
	mov.b32 	%r618, -766435501;
	mul.hi.u32 	%r619, %r618, %r617;
	add.s32 	%r620, %r46, 1995660793;
	mov.b32 	%r621, -845247145;
	mul.hi.u32 	%r622, %r621, %r1322;
	mul.lo.s32 	%r623, %r1322, -845247145;
	cvt.u32.u64 	%r624, %rd56;
	xor.b32  	%r625, %r622, %r624;
	xor.b32  	%r626, %r625, %r1323;
	{ .reg .b32 tmp; mov.b64 {tmp, %r627}, %rd56; }
	xor.b32  	%r628, %r619, %r627;
	xor.b32  	%r629, %r628, %r1321;
	mul.hi.u32 	%r630, %r618, %r626;
	mul.lo.s32 	%r631, %r626, -766435501;
	mul.hi.u32 	%r632, %r621, %r629;
	mul.lo.s32 	%r633, %r629, -845247145;
	xor.b32  	%r634, %r623, %r632;
	add.s32 	%r635, %r624, -1640531527;
	xor.b32  	%r636, %r634, %r635;
	xor.b32  	%r637, %r620, %r630;
	add.s32 	%r638, %r627, -1150833019;
	xor.b32  	%r639, %r637, %r638;
	mul.hi.u32 	%r640, %r618, %r636;
	mul.lo.s32 	%r641, %r636, -766435501;
	mul.hi.u32 	%r642, %r621, %r639;
	mul.lo.s32 	%r643, %r639, -845247145;
	xor.b32  	%r644, %r633, %r642;
	add.s32 	%r645, %r624, 1013904242;
	xor.b32  	%r646, %r644, %r645;
	xor.b32  	%r647, %r631, %r640;
	add.s32 	%r648, %r627, 1993301258;
	xor.b32  	%r649, %r647, %r648;
	mul.hi.u32 	%r650, %r618, %r646;
	mul.lo.s32 	%r651, %r646, -766435501;
	mul.hi.u32 	%r652, %r621, %r649;
	mul.lo.s32 	%r653, %r649, -845247145;
	xor.b32  	%r654, %r643, %r652;
	add.s32 	%r655, %r624, -626627285;
	xor.b32  	%r656, %r654, %r655;
	xor.b32  	%r657, %r641, %r650;
	add.s32 	%r658, %r627, 842468239;
	xor.b32  	%r659, %r657, %r658;
	mul.hi.u32 	%r660, %r618, %r656;
	mul.lo.s32 	%r661, %r656, -766435501;
	mul.hi.u32 	%r662, %r621, %r659;
	mul.lo.s32 	%r663, %r659, -845247145;
	xor.b32  	%r664, %r653, %r662;
	add.s32 	%r665, %r624, 2027808484;
	xor.b32  	%r666, %r664, %r665;
	xor.b32  	%r667, %r651, %r660;
	add.s32 	%r668, %r627, -308364780;
	xor.b32  	%r669, %r667, %r668;
	mul.hi.u32 	%r670, %r618, %r666;
	mul.lo.s32 	%r671, %r666, -766435501;
	mul.hi.u32 	%r672, %r621, %r669;
	mul.lo.s32 	%r673, %r669, -845247145;
	xor.b32  	%r674, %r663, %r672;
	add.s32 	%r675, %r624, 387276957;
	xor.b32  	%r676, %r674, %r675;
	xor.b32  	%r677, %r661, %r670;
	add.s32 	%r678, %r627, -1459197799;
	xor.b32  	%r679, %r677, %r678;
	mul.hi.u32 	%r680, %r618, %r676;
	mul.lo.s32 	%r681, %r676, -766435501;
	mul.hi.u32 	%r682, %r621, %r679;
	mul.lo.s32 	%r683, %r679, -845247145;
	xor.b32  	%r684, %r673, %r682;
	add.s32 	%r685, %r624, -1253254570;
	xor.b32  	%r686, %r684, %r685;
	xor.b32  	%r687, %r671, %r680;
	add.s32 	%r688, %r627, 1684936478;
	xor.b32  	%r689, %r687, %r688;
	mul.hi.u32 	%r690, %r618, %r686;
	mul.lo.s32 	%r691, %r686, -766435501;
	mul.hi.u32 	%r692, %r621, %r689;
	mul.lo.s32 	%r693, %r689, -845247145;
	xor.b32  	%r694, %r683, %r692;
	add.s32 	%r695, %r624, 1401181199;
	xor.b32  	%r696, %r694, %r695;
	xor.b32  	%r697, %r681, %r690;
	add.s32 	%r698, %r627, 534103459;
	xor.b32  	%r699, %r697, %r698;
	mul.hi.u32 	%r700, %r618, %r696;
	mul.lo.s32 	%r701, %r696, -766435501;
	mul.hi.u32 	%r702, %r621, %r699;
	mul.lo.s32 	%r703, %r699, -845247145;
	xor.b32  	%r704, %r693, %r702;
	add.s32 	%r705, %r624, -239350328;
	xor.b32  	%r92, %r704, %r705;
	xor.b32  	%r706, %r691, %r700;
	add.s32 	%r707, %r627, -616729560;
	xor.b32  	%r708, %r706, %r707;
	mul.hi.u32 	%r709, %r618, %r92;
	mul.hi.u32 	%r710, %r621, %r708;
	mul.lo.s32 	%r1346, %r708, -845247145;
	xor.b32  	%r711, %r703, %r710;
	add.s32 	%r712, %r624, -1879881855;
	xor.b32  	%r1345, %r711, %r712;
	xor.b32  	%r713, %r701, %r709;
	add.s32 	%r714, %r627, -1767562579;
	xor.b32  	%r1347, %r713, %r714;
	cvt.u32.u64 	%r715, %rd64;
	and.b32  	%r616, %r715, 3;
	setp.gt.s32 	%p28, %r616, 1;
	@%p28 bra 	$L__BB0_40;
	setp.eq.s32 	%p30, %r616, 0;
	mov.u32 	%r1341, %r91;
	@%p30 bra 	$L__BB0_42;
	mov.u32 	%r1338, %r1339;
	mov.u32 	%r1339, %r1340;
	mov.u32 	%r1340, %r91;
	mov.u32 	%r1341, %r1345;
	bra.uni 	$L__BB0_42;
$L__BB0_40:
	setp.eq.s32 	%p29, %r616, 2;
	mov.u32 	%r1338, %r1340;
	mov.u32 	%r1339, %r91;
	mov.u32 	%r1340, %r1345;
	mov.u32 	%r1341, %r1346;
	@%p29 bra 	$L__BB0_42;
	mov.u32 	%r1338, %r91;
	mov.u32 	%r1339, %r1345;
	mov.u32 	%r1340, %r1346;
	mov.u32 	%r1341, %r1347;
$L__BB0_42:
	cvt.rn.f32.u32 	%f245, %r1338;
	fma.rn.f32 	%f77, %f245, 0f2F800000, 0f2F000000;
	cvt.rn.f32.u32 	%f246, %r1339;
	fma.rn.f32 	%f78, %f246, 0f2F800000, 0f2F000000;
	cvt.rn.f32.u32 	%f247, %r1340;
	fma.rn.f32 	%f79, %f247, 0f2F800000, 0f2F000000;
	cvt.rn.f32.u32 	%f248, %r1341;
	fma.rn.f32 	%f80, %f248, 0f2F800000, 0f2F000000;
	setp.ne.s32 	%p31, %r1377, -5;
	@%p31 bra 	$L__BB0_45;
	add.s32 	%r1323, %r1323, 1;
	setp.ne.s32 	%p32, %r1323, 0;
	@%p32 bra 	$L__BB0_45;
	add.s32 	%r1322, %r1322, 1;
	setp.eq.s32 	%p33, %r1322, 0;
	selp.u32 	%r717, 1, 0, %p33;
	add.s32 	%r1321, %r1321, %r717;
	mov.b32 	%r1323, 0;
$L__BB0_45:
	ld.param.u64 	%rd65, [_Z24fused_fast_ln_fwd_kernelI6__halfffhLi8ELi4ELi1ELi16ELi1024ELi32ELi32ELi128ELi4ELi256ELi4EEviimfbbmfPKT_S3_S3_PKT1_S6_PT2_PT0_SA_PS1_SB__param_6];
	ld.param.u64 	%rd57, [_Z24fused_fast_ln_fwd_kernelI6__halfffhLi8ELi4ELi1ELi16ELi1024ELi32ELi32ELi128ELi4ELi256ELi4EEviimfbbmfPKT_S3_S3_PKT1_S6_PT2_PT0_SA_PS1_SB__param_2];
	mul.lo.s32 	%r106, %r92, -766435501;
	add.s32 	%r719, %r1377, 5;
	mov.b32 	%r720, -766435501;
	mul.hi.u32 	%r721, %r720, %r719;
	add.s32 	%r722, %r46, 1229225292;
	mov.b32 	%r723, -845247145;
	mul.hi.u32 	%r724, %r723, %r1322;
	mul.lo.s32 	%r725, %r1322, -845247145;
	cvt.u32.u64 	%r726, %rd57;
	xor.b32  	%r727, %r724, %r726;
	xor.b32  	%r728, %r727, %r1323;
	{ .reg .b32 tmp; mov.b64 {tmp, %r729}, %rd57; }
	xor.b32  	%r730, %r721, %r729;
	xor.b32  	%r731, %r730, %r1321;
	mul.hi.u32 	%r732, %r720, %r728;
	mul.lo.s32 	%r733, %r728, -766435501;
	mul.hi.u32 	%r734, %r723, %r731;
	mul.lo.s32 	%r735, %r731, -845247145;
	xor.b32  	%r736, %r725, %r734;
	add.s32 	%r737, %r726, -1640531527;
	xor.b32  	%r738, %r736, %r737;
	xor.b32  	%r739, %r722, %r732;
	add.s32 	%r740, %r729, -1150833019;
	xor.b32  	%r741, %r739, %r740;
	mul.hi.u32 	%r742, %r720, %r738;
	mul.lo.s32 	%r743, %r738, -766435501;
	mul.hi.u32 	%r744, %r723, %r741;
	mul.lo.s32 	%r745, %r741, -845247145;
	xor.b32  	%r746, %r735, %r744;
	add.s32 	%r747, %r726, 1013904242;
	xor.b32  	%r748, %r746, %r747;
	xor.b32  	%r749, %r733, %r742;
	add.s32 	%r750, %r729, 1993301258;
	xor.b32  	%r751, %r749, %r750;
	mul.hi.u32 	%r752, %r720, %r748;
	mul.lo.s32 	%r753, %r748, -766435501;
	mul.hi.u32 	%r754, %r723, %r751;
	mul.lo.s32 	%r755, %r751, -845247145;
	xor.b32  	%r756, %r745, %r754;
	add.s32 	%r757, %r726, -626627285;
	xor.b32  	%r758, %r756, %r757;
	xor.b32  	%r759, %r743, %r752;
	add.s32 	%r760, %r729, 842468239;
	xor.b32  	%r761, %r759, %r760;
	mul.hi.u32 	%r762, %r720, %r758;
	mul.lo.s32 	%r763, %r758, -766435501;
	mul.hi.u32 	%r764, %r723, %r761;
	mul.lo.s32 	%r765, %r761, -845247145;
	xor.b32  	%r766, %r755, %r764;
	add.s32 	%r767, %r726, 2027808484;
	xor.b32  	%r768, %r766, %r767;
	xor.b32  	%r769, %r753, %r762;
	add.s32 	%r770, %r729, -308364780;
	xor.b32  	%r771, %r769, %r770;
	mul.hi.u32 	%r772, %r720, %r768;
	mul.lo.s32 	%r773, %r768, -766435501;
	mul.hi.u32 	%r774, %r723, %r771;
	mul.lo.s32 	%r775, %r771, -845247145;
	xor.b32  	%r776, %r765, %r774;
	add.s32 	%r777, %r726, 387276957;
	xor.b32  	%r778, %r776, %r777;
	xor.b32  	%r779, %r763, %r772;
	add.s32 	%r780, %r729, -1459197799;
	xor.b32  	%r781, %r779, %r780;
	mul.hi.u32 	%r782, %r720, %r778;
	mul.lo.s32 	%r783, %r778, -766435501;
	mul.hi.u32 	%r784, %r723, %r781;
	mul.lo.s32 	%r785, %r781, -845247145;
	xor.b32  	%r786, %r775, %r784;
	add.s32 	%r787, %r726, -1253254570;
	xor.b32  	%r788, %r786, %r787;
	xor.b32  	%r789, %r773, %r782;
	add.s32 	%r790, %r729, 1684936478;
	xor.b32  	%r791, %r789, %r790;
	mul.hi.u32 	%r792, %r720, %r788;
	mul.lo.s32 	%r793, %r788, -766435501;
	mul.hi.u32 	%r794, %r723, %r791;
	mul.lo.s32 	%r795, %r791, -845247145;
	xor.b32  	%r796, %r785, %r794;
	add.s32 	%r797, %r726, 1401181199;
	xor.b32  	%r798, %r796, %r797;
	xor.b32  	%r799, %r783, %r792;
	add.s32 	%r800, %r729, 534103459;
	xor.b32  	%r801, %r799, %r800;
	mul.hi.u32 	%r802, %r720, %r798;
	mul.lo.s32 	%r803, %r798, -766435501;
	mul.hi.u32 	%r804, %r723, %r801;
	mul.lo.s32 	%r805, %r801, -845247145;
	xor.b32  	%r806, %r795, %r804;
	add.s32 	%r807, %r726, -239350328;
	xor.b32  	%r107, %r806, %r807;
	xor.b32  	%r808, %r793, %r802;
	add.s32 	%r809, %r729, -616729560;
	xor.b32  	%r810, %r808, %r809;
	mul.hi.u32 	%r811, %r720, %r107;
	mul.hi.u32 	%r812, %r723, %r810;
	mul.lo.s32 	%r1353, %r810, -845247145;
	xor.b32  	%r813, %r805, %r812;
	add.s32 	%r814, %r726, -1879881855;
	xor.b32  	%r1352, %r813, %r814;
	xor.b32  	%r815, %r803, %r811;
	add.s32 	%r816, %r729, -1767562579;
	xor.b32  	%r1354, %r815, %r816;
	cvt.u32.u64 	%r817, %rd65;
	and.b32  	%r718, %r817, 3;
	setp.gt.s32 	%p34, %r718, 1;
	@%p34 bra 	$L__BB0_48;
	setp.eq.s32 	%p36, %r718, 0;
	mov.u32 	%r1348, %r106;
	@%p36 bra 	$L__BB0_50;
	mov.u32 	%r1345, %r1346;
	mov.u32 	%r1346, %r1347;
	mov.u32 	%r1347, %r106;
	mov.u32 	%r1348, %r1352;
	bra.uni 	$L__BB0_50;
$L__BB0_48:
	setp.eq.s32 	%p35, %r718, 2;
	mov.u32 	%r1345, %r1347;
	mov.u32 	%r1346, %r106;
	mov.u32 	%r1347, %r1352;
	mov.u32 	%r1348, %r1353;
	@%p35 bra 	$L__BB0_50;
	mov.u32 	%r1345, %r106;
	mov.u32 	%r1346, %r1352;
	mov.u32 	%r1347, %r1353;
	mov.u32 	%r1348, %r1354;
$L__BB0_50:
	cvt.rn.f32.u32 	%f249, %r1345;
	fma.rn.f32 	%f81, %f249, 0f2F800000, 0f2F000000;
	cvt.rn.f32.u32 	%f250, %r1346;
	fma.rn.f32 	%f82, %f250, 0f2F800000, 0f2F000000;
	cvt.rn.f32.u32 	%f251, %r1347;
	fma.rn.f32 	%f83, %f251, 0f2F800000, 0f2F000000;
	cvt.rn.f32.u32 	%f252, %r1348;
	fma.rn.f32 	%f84, %f252, 0f2F800000, 0f2F000000;
	setp.ne.s32 	%p37, %r1377, -6;
	@%p37 bra 	$L__BB0_53;
	add.s32 	%r1323, %r1323, 1;
	setp.ne.s32 	%p38, %r1323, 0;
	@%p38 bra 	$L__BB0_53;
	add.s32 	%r1322, %r1322, 1;
	setp.eq.s32 	%p39, %r1322, 0;
	selp.u32 	%r819, 1, 0, %p39;
	add.s32 	%r1321, %r1321, %r819;
	mov.b32 	%r1323, 0;
$L__BB0_53:
	ld.param.u64 	%rd66, [_Z24fused_fast_ln_fwd_kernelI6__halfffhLi8ELi4ELi1ELi16ELi1024ELi32ELi32ELi128ELi4ELi256ELi4EEviimfbbmfPKT_S3_S3_PKT1_S6_PT2_PT0_SA_PS1_SB__param_6];
	ld.param.u64 	%rd58, [_Z24fused_fast_ln_fwd_kernelI6__halfffhLi8ELi4ELi1ELi16ELi1024ELi32ELi32ELi128ELi4ELi256ELi4EEviimfbbmfPKT_S3_S3_PKT1_S6_PT2_PT0_SA_PS1_SB__param_2];
	mul.lo.s32 	%r121, %r107, -766435501;
	add.s32 	%r821, %r1377, 6;
	mov.b32 	%r822, -766435501;
	mul.hi.u32 	%r823, %r822, %r821;
	add.s32 	%r824, %r46, 462789791;
	mov.b32 	%r825, -845247145;
	mul.hi.u32 	%r826, %r825, %r1322;
	mul.lo.s32 	%r827, %r1322, -845247145;
	cvt.u32.u64 	%r828, %rd58;
	xor.b32  	%r829, %r826, %r828;
	xor.b32  	%r830, %r829, %r1323;
	{ .reg .b32 tmp; mov.b64 {tmp, %r831}, %rd58; }
	xor.b32  	%r832, %r823, %r831;
	xor.b32  	%r833, %r832, %r1321;
	mul.hi.u32 	%r834, %r822, %r830;
	mul.lo.s32 	%r835, %r830, -766435501;
	mul.hi.u32 	%r836, %r825, %r833;
	mul.lo.s32 	%r837, %r833, -845247145;
	xor.b32  	%r838, %r827, %r836;
	add.s32 	%r839, %r828, -1640531527;
	xor.b32  	%r840, %r838, %r839;
	xor.b32  	%r841, %r824, %r834;
	add.s32 	%r842, %r831, -1150833019;
	xor.b32  	%r843, %r841, %r842;
	mul.hi.u32 	%r844, %r822, %r840;
	mul.lo.s32 	%r845, %r840, -766435501;
	mul.hi.u32 	%r846, %r825, %r843;
	mul.lo.s32 	%r847, %r843, -845247145;
	xor.b32  	%r848, %r837, %r846;
	add.s32 	%r849, %r828, 1013904242;
	xor.b32  	%r850, %r848, %r849;
	xor.b32  	%r851, %r835, %r844;
	add.s32 	%r852, %r831, 1993301258;
	xor.b32  	%r853, %r851, %r852;
	mul.hi.u32 	%r854, %r822, %r850;
	mul.lo.s32 	%r855, %r850, -766435501;
	mul.hi.u32 	%r856, %r825, %r853;
	mul.lo.s32 	%r857, %r853, -845247145;
	xor.b32  	%r858, %r847, %r856;
	add.s32 	%r859, %r828, -626627285;
	xor.b32  	%r860, %r858, %r859;
	xor.b32  	%r861, %r845, %r854;
	add.s32 	%r862, %r831, 842468239;
	xor.b32  	%r863, %r861, %r862;
	mul.hi.u32 	%r864, %r822, %r860;
	mul.lo.s32 	%r865, %r860, -766435501;
	mul.hi.u32 	%r866, %r825, %r863;
	mul.lo.s32 	%r867, %r863, -845247145;
	xor.b32  	%r868, %r857, %r866;
	add.s32 	%r869, %r828, 2027808484;
	xor.b32  	%r870, %r868, %r869;
	xor.b32  	%r871, %r855, %r864;
	add.s32 	%r872, %r831, -308364780;
	xor.b32  	%r873, %r871, %r872;
	mul.hi.u32 	%r874, %r822, %r870;
	mul.lo.s32 	%r875, %r870, -766435501;
	mul.hi.u32 	%r876, %r825, %r873;
	mul.lo.s32 	%r877, %r873, -845247145;
	xor.b32  	%r878, %r867, %r876;
	add.s32 	%r879, %r828, 387276957;
	xor.b32  	%r880, %r878, %r879;
	xor.b32  	%r881, %r865, %r874;
	add.s32 	%r882, %r831, -1459197799;
	xor.b32  	%r883, %r881, %r882;
	mul.hi.u32 	%r884, %r822, %r880;
	mul.lo.s32 	%r885, %r880, -766435501;
	mul.hi.u32 	%r886, %r825, %r883;
	mul.lo.s32 	%r887, %r883, -845247145;
	xor.b32  	%r888, %r877, %r886;
	add.s32 	%r889, %r828, -1253254570;
	xor.b32  	%r890, %r888, %r889;
	xor.b32  	%r891, %r875, %r884;
	add.s32 	%r892, %r831, 1684936478;
	xor.b32  	%r893, %r891, %r892;
	mul.hi.u32 	%r894, %r822, %r890;
	mul.lo.s32 	%r895, %r890, -766435501;
	mul.hi.u32 	%r896, %r825, %r893;
	mul.lo.s32 	%r897, %r893, -845247145;
	xor.b32  	%r898, %r887, %r896;
	add.s32 	%r899, %r828, 1401181199;
	xor.b32  	%r900, %r898, %r899;
	xor.b32  	%r901, %r885, %r894;
	add.s32 	%r902, %r831, 534103459;
	xor.b32  	%r903, %r901, %r902;
	mul.hi.u32 	%r904, %r822, %r900;
	mul.lo.s32 	%r905, %r900, -766435501;
	mul.hi.u32 	%r906, %r825, %r903;
	mul.lo.s32 	%r907, %r903, -845247145;
	xor.b32  	%r908, %r897, %r906;
	add.s32 	%r909, %r828, -239350328;
	xor.b32  	%r122, %r908, %r909;
	xor.b32  	%r910, %r895, %r904;
	add.s32 	%r911, %r831, -616729560;
	xor.b32  	%r912, %r910, %r911;
	mul.hi.u32 	%r913, %r822, %r122;
	mul.hi.u32 	%r914, %r825, %r912;
	mul.lo.s32 	%r1360, %r912, -845247145;
	xor.b32  	%r915, %r907, %r914;
	add.s32 	%r916, %r828, -1879881855;
	xor.b32  	%r1359, %r915, %r916;
	xor.b32  	%r917, %r905, %r913;
	add.s32 	%r918, %r831, -1767562579;
	xor.b32  	%r1361, %r917, %r918;
	cvt.u32.u64 	%r919, %rd66;
	and.b32  	%r820, %r919, 3;
	setp.gt.s32 	%p40, %r820, 1;
	@%p40 bra 	$L__BB0_56;
	setp.eq.s32 	%p42, %r820, 0;
	mov.u32 	%r1355, %r121;
	@%p42 bra 	$L__BB0_58;
	mov.u32 	%r1352, %r1353;
	mov.u32 	%r1353, %r1354;
	mov.u32 	%r1354, %r121;
	mov.u32 	%r1355, %r1359;
	bra.uni 	$L__BB0_58;
$L__BB0_56:
	setp.eq.s32 	%p41, %r820, 2;
	mov.u32 	%r1352, %r1354;
	mov.u32 	%r1353, %r121;
	mov.u32 	%r1354, %r1359;
	mov.u32 	%r1355, %r1360;
	@%p41 bra 	$L__BB0_58;
	mov.u32 	%r1352, %r121;
	mov.u32 	%r1353, %r1359;
	mov.u32 	%r1354, %r1360;
	mov.u32 	%r1355, %r1361;
$L__BB0_58:
	cvt.rn.f32.u32 	%f253, %r1352;
	fma.rn.f32 	%f85, %f253, 0f2F800000, 0f2F000000;
	cvt.rn.f32.u32 	%f254, %r1353;
	fma.rn.f32 	%f86, %f254, 0f2F800000, 0f2F000000;
	cvt.rn.f32.u32 	%f255, %r1354;
	fma.rn.f32 	%f87, %f255, 0f2F800000, 0f2F000000;
	cvt.rn.f32.u32 	%f256, %r1355;
	fma.rn.f32 	%f88, %f256, 0f2F800000, 0f2F000000;
	setp.ne.s32 	%p43, %r1377, -7;
	@%p43 bra 	$L__BB0_61;
	add.s32 	%r1323, %r1323, 1;
	setp.ne.s32 	%p44, %r1323, 0;
	@%p44 bra 	$L__BB0_61;
	add.s32 	%r1322, %r1322, 1;
	setp.eq.s32 	%p45, %r1322, 0;
	selp.u32 	%r921, 1, 0, %p45;
	add.s32 	%r1321, %r1321, %r921;
	mov.b32 	%r1323, 0;
$L__BB0_61:
	ld.param.u64 	%rd67, [_Z24fused_fast_ln_fwd_kernelI6__halfffhLi8ELi4ELi1ELi16ELi1024ELi32ELi32ELi128ELi4ELi256ELi4EEviimfbbmfPKT_S3_S3_PKT1_S6_PT2_PT0_SA_PS1_SB__param_6];
	ld.param.u64 	%rd59, [_Z24fused_fast_ln_fwd_kernelI6__halfffhLi8ELi4ELi1ELi16ELi1024ELi32ELi32ELi128ELi4ELi256ELi4EEviimfbbmfPKT_S3_S3_PKT1_S6_PT2_PT0_SA_PS1_SB__param_2];
	mul.lo.s32 	%r136, %r122, -766435501;
	add.s32 	%r923, %r1377, 7;
	mov.b32 	%r924, -766435501;
	mul.hi.u32 	%r925, %r924, %r923;
	add.s32 	%r926, %r46, -303645710;
	mov.b32 	%r927, -845247145;
	mul.hi.u32 	%r928, %r927, %r1322;
	mul.lo.s32 	%r929, %r1322, -845247145;
	cvt.u32.u64 	%r930, %rd59;
	xor.b32  	%r931, %r928, %r930;
	xor.b32  	%r932, %r931, %r1323;
	{ .reg .b32 tmp; mov.b64 {tmp, %r933}, %rd59; }
	xor.b32  	%r934, %r925, %r933;
	xor.b32  	%r935, %r934, %r1321;
	mul.hi.u32 	%r936, %r924, %r932;
	mul.lo.s32 	%r937, %r932, -766435501;
	mul.hi.u32 	%r938, %r927, %r935;
	mul.lo.s32 	%r939, %r935, -845247145;
	xor.b32  	%r940, %r929, %r938;
	add.s32 	%r941, %r930, -1640531527;
	xor.b32  	%r942, %r940, %r941;
	xor.b32  	%r943, %r926, %r936;
	add.s32 	%r944, %r933, -1150833019;
	xor.b32  	%r945, %r943, %r944;
	mul.hi.u32 	%r946, %r924, %r942;
	mul.lo.s32 	%r947, %r942, -766435501;
	mul.hi.u32 	%r948, %r927, %r945;
	mul.lo.s32 	%r949, %r945, -845247145;
	xor.b32  	%r950, %r939, %r948;
	add.s32 	%r951, %r930, 1013904242;
	xor.b32  	%r952, %r950, %r951;
	xor.b32  	%r953, %r937, %r946;
	add.s32 	%r954, %r933, 1993301258;
	xor.b32  	%r955, %r953, %r954;
	mul.hi.u32 	%r956, %r924, %r952;
	mul.lo.s32 	%r957, %r952, -766435501;
	mul.hi.u32 	%r958, %r927, %r955;
	mul.lo.s32 	%r959, %r955, -845247145;
	xor.b32  	%r960, %r949, %r958;
	add.s32 	%r961, %r930, -626627285;
	xor.b32  	%r962, %r960, %r961;
	xor.b32  	%r963, %r947, %r956;
	add.s32 	%r964, %r933, 842468239;
	xor.b32  	%r965, %r963, %r964;
	mul.hi.u32 	%r966, %r924, %r962;
	mul.lo.s32 	%r967, %r962, -766435501;
	mul.hi.u32 	%r968, %r927, %r965;
	mul.lo.s32 	%r969, %r965, -845247145;
	xor.b32  	%r970, %r959, %r968;
	add.s32 	%r971, %r930, 2027808484;
	xor.b32  	%r972, %r970, %r971;
	xor.b32  	%r973, %r957, %r966;
	add.s32 	%r974, %r933, -308364780;
	xor.b32  	%r975, %r973, %r974;
	mul.hi.u32 	%r976, %r924, %r972;
	mul.lo.s32 	%r977, %r972, -766435501;
	mul.hi.u32 	%r978, %r927, %r975;
	mul.lo.s32 	%r979, %r975, -845247145;
	xor.b32  	%r980, %r969, %r978;
	add.s32 	%r981, %r930, 387276957;
	xor.b32  	%r982, %r980, %r981;
	xor.b32  	%r983, %r967, %r976;
	add.s32 	%r984, %r933, -1459197799;
	xor.b32  	%r985, %r983, %r984;
	mul.hi.u32 	%r986, %r924, %r982;
	mul.lo.s32 	%r987, %r982, -766435501;
	mul.hi.u32 	%r988, %r927, %r985;
	mul.lo.s32 	%r989, %r985, -845247145;
	xor.b32  	%r990, %r979, %r988;
	add.s32 	%r991, %r930, -1253254570;
	xor.b32  	%r992, %r990, %r991;
	xor.b32  	%r993, %r977, %r986;
	add.s32 	%r994, %r933, 1684936478;
	xor.b32  	%r995, %r993, %r994;
	mul.hi.u32 	%r996, %r924, %r992;
	mul.lo.s32 	%r997, %r992, -766435501;
	mul.hi.u32 	%r998, %r927, %r995;
	mul.lo.s32 	%r999, %r995, -845247145;
	xor.b32  	%r1000, %r989, %r998;
	add.s32 	%r1001, %r930, 1401181199;
	xor.b32  	%r1002, %r1000, %r1001;
	xor.b32  	%r1003, %r987, %r996;
	add.s32 	%r1004, %r933, 534103459;
	xor.b32  	%r1005, %r1003, %r1004;
	mul.hi.u32 	%r1006, %r924, %r1002;
	mul.lo.s32 	%r1007, %r1002, -766435501;
	mul.hi.u32 	%r1008, %r927, %r1005;
	mul.lo.s32 	%r1009, %r1005, -845247145;
	xor.b32  	%r1010, %r999, %r1008;
	add.s32 	%r1011, %r930, -239350328;
	xor.b32  	%r137, %r1010, %r1011;
	xor.b32  	%r1012, %r997, %r1006;
	add.s32 	%r1013, %r933, -616729560;
	xor.b32  	%r1014, %r1012, %r1013;
	mul.hi.u32 	%r1015, %r924, %r137;
	mul.hi.u32 	%r1016, %r927, %r1014;
	mul.lo.s32 	%r1367, %r1014, -845247145;
	xor.b32  	%r1017, %r1009, %r1016;
	add.s32 	%r1018, %r930, -1879881855;
	xor.b32  	%r1366, %r1017, %r1018;
	xor.b32  	%r1019, %r1007, %r1015;
	add.s32 	%r1020, %r933, -1767562579;
	xor.b32  	%r1368, %r1019, %r1020;
	cvt.u32.u64 	%r1021, %rd67;
	and.b32  	%r922, %r1021, 3;
	setp.gt.s32 	%p46, %r922, 1;
	@%p46 bra 	$L__BB0_64;
	setp.eq.s32 	%p48, %r922, 0;
	mov.u32 	%r1362, %r136;
	@%p48 bra 	$L__BB0_66;
	mov.u32 	%r1359, %r1360;
	mov.u32 	%r1360, %r1361;
	mov.u32 	%r1361, %r136;
	mov.u32 	%r1362, %r1366;
	bra.uni 	$L__BB0_66;
$L__BB0_64:
	setp.eq.s32 	%p47, %r922, 2;
	mov.u32 	%r1359, %r1361;
	mov.u32 	%r1360, %r136;
	mov.u32 	%r1361, %r1366;
	mov.u32 	%r1362, %r1367;
	@%p47 bra 	$L__BB0_66;
	mov.u32 	%r1359, %r136;
	mov.u32 	%r1360, %r1366;
	mov.u32 	%r1361, %r1367;
	mov.u32 	%r1362, %r1368;
$L__BB0_66:
	cvt.rn.f32.u32 	%f257, %r1359;
	fma.rn.f32 	%f89, %f257, 0f2F800000, 0f2F000000;
	cvt.rn.f32.u32 	%f258, %r1360;
	fma.rn.f32 	%f90, %f258, 0f2F800000, 0f2F000000;
	cvt.rn.f32.u32 	%f259, %r1361;
	fma.rn.f32 	%f91, %f259, 0f2F800000, 0f2F000000;
	cvt.rn.f32.u32 	%f260, %r1362;
	fma.rn.f32 	%f92, %f260, 0f2F800000, 0f2F000000;
	add.s32 	%r1377, %r1377, 8;
	setp.ne.s32 	%p49, %r1377, 0;
	@%p49 bra 	$L__BB0_69;
	add.s32 	%r1323, %r1323, 1;
	setp.ne.s32 	%p50, %r1323, 0;
	@%p50 bra 	$L__BB0_69;
	add.s32 	%r1322, %r1322, 1;
	setp.eq.s32 	%p51, %r1322, 0;
	selp.u32 	%r1023, 1, 0, %p51;
	add.s32 	%r1321, %r1321, %r1023;
	mov.b32 	%r1323, 0;
$L__BB0_69:
	ld.param.u64 	%rd68, [_Z24fused_fast_ln_fwd_kernelI6__halfffhLi8ELi4ELi1ELi16ELi1024ELi32ELi32ELi128ELi4ELi256ELi4EEviimfbbmfPKT_S3_S3_PKT1_S6_PT2_PT0_SA_PS1_SB__param_6];
	ld.param.u64 	%rd60, [_Z24fused_fast_ln_fwd_kernelI6__halfffhLi8ELi4ELi1ELi16ELi1024ELi32ELi32ELi128ELi4ELi256ELi4EEviimfbbmfPKT_S3_S3_PKT1_S6_PT2_PT0_SA_PS1_SB__param_2];
	mul.lo.s32 	%r152, %r137, -766435501;
	mov.b32 	%r1025, -766435501;
	mul.hi.u32 	%r1026, %r1025, %r1377;
	add.s32 	%r1027, %r46, -1070081211;
	mov.b32 	%r1028, -845247145;
	mul.hi.u32 	%r1029, %r1028, %r1322;
	mul.lo.s32 	%r1030, %r1322, -845247145;
	cvt.u32.u64 	%r1031, %rd60;
	xor.b32  	%r1032, %r1029, %r1031;
	xor.b32  	%r1033, %r1032, %r1323;
	{ .reg .b32 tmp; mov.b64 {tmp, %r1034}, %rd60; }
	xor.b32  	%r1035, %r1026, %r1034;
	xor.b32  	%r1036, %r1035, %r1321;
	mul.hi.u32 	%r1037, %r1025, %r1033;
	mul.lo.s32 	%r1038, %r1033, -766435501;
	mul.hi.u32 	%r1039, %r1028, %r1036;
	mul.lo.s32 	%r1040, %r1036, -845247145;
	xor.b32  	%r1041, %r1030, %r1039;
	add.s32 	%r1042, %r1031, -1640531527;
	xor.b32  	%r1043, %r1041, %r1042;
	xor.b32  	%r1044, %r1027, %r1037;
	add.s32 	%r1045, %r1034, -1150833019;
	xor.b32  	%r1046, %r1044, %r1045;
	mul.hi.u32 	%r1047, %r1025, %r1043;
	mul.lo.s32 	%r1048, %r1043, -766435501;
	mul.hi.u32 	%r1049, %r1028, %r1046;
	mul.lo.s32 	%r1050, %r1046, -845247145;
	xor.b32  	%r1051, %r1040, %r1049;
	add.s32 	%r1052, %r1031, 1013904242;
	xor.b32  	%r1053, %r1051, %r1052;
	xor.b32  	%r1054, %r1038, %r1047;
	add.s32 	%r1055, %r1034, 1993301258;
	xor.b32  	%r1056, %r1054, %r1055;
	mul.hi.u32 	%r1057, %r1025, %r1053;
	mul.lo.s32 	%r1058, %r1053, -766435501;
	mul.hi.u32 	%r1059, %r1028, %r1056;
	mul.lo.s32 	%r1060, %r1056, -845247145;
	xor.b32  	%r1061, %r1050, %r1059;
	add.s32 	%r1062, %r1031, -626627285;
	xor.b32  	%r1063, %r1061, %r1062;
	xor.b32  	%r1064, %r1048, %r1057;
	add.s32 	%r1065, %r1034, 842468239;
	xor.b32  	%r1066, %r1064, %r1065;
	mul.hi.u32 	%r1067, %r1025, %r1063;
	mul.lo.s32 	%r1068, %r1063, -766435501;
	mul.hi.u32 	%r1069, %r1028, %r1066;
	mul.lo.s32 	%r1070, %r1066, -845247145;
	xor.b32  	%r1071, %r1060, %r1069;
	add.s32 	%r1072, %r1031, 2027808484;
	xor.b32  	%r1073, %r1071, %r1072;
	xor.b32  	%r1074, %r1058, %r1067;
	add.s32 	%r1075, %r1034, -308364780;
	xor.b32  	%r1076, %r1074, %r1075;
	mul.hi.u32 	%r1077, %r1025, %r1073;
	mul.lo.s32 	%r1078, %r1073, -766435501;
	mul.hi.u32 	%r1079, %r1028, %r1076;
	mul.lo.s32 	%r1080, %r1076, -845247145;
	xor.b32  	%r1081, %r1070, %r1079;
	add.s32 	%r1082, %r1031, 387276957;
	xor.b32  	%r1083, %r1081, %r1082;
	xor.b32  	%r1084, %r1068, %r1077;
	add.s32 	%r1085, %r1034, -1459197799;
	xor.b32  	%r1086, %r1084, %r1085;
	mul.hi.u32 	%r1087, %r1025, %r1083;
	mul.lo.s32 	%r1088, %r1083, -766435501;
	mul.hi.u32 	%r1089, %r1028, %r1086;
	mul.lo.s32 	%r1090, %r1086, -845247145;
	xor.b32  	%r1091, %r1080, %r1089;
	add.s32 	%r1092, %r1031, -1253254570;
	xor.b32  	%r1093, %r1091, %r1092;
	xor.b32  	%r1094, %r1078, %r1087;
	add.s32 	%r1095, %r1034, 1684936478;
	xor.b32  	%r1096, %r1094, %r1095;
	mul.hi.u32 	%r1097, %r1025, %r1093;
	mul.lo.s32 	%r1098, %r1093, -766435501;
	mul.hi.u32 	%r1099, %r1028, %r1096;
	mul.lo.s32 	%r1100, %r1096, -845247145;
	xor.b32  	%r1101, %r1090, %r1099;
	add.s32 	%r1102, %r1031, 1401181199;
	xor.b32  	%r1103, %r1101, %r1102;
	xor.b32  	%r1104, %r1088, %r1097;
	add.s32 	%r1105, %r1034, 534103459;
	xor.b32  	%r1106, %r1104, %r1105;
	mul.hi.u32 	%r1107, %r1025, %r1103;
	mul.lo.s32 	%r1108, %r1103, -766435501;
	mul.hi.u32 	%r1109, %r1028, %r1106;
	mul.lo.s32 	%r1110, %r1106, -845247145;
	xor.b32  	%r1111, %r1100, %r1109;
	add.s32 	%r1112, %r1031, -239350328;
	xor.b32  	%r153, %r1111, %r1112;
	xor.b32  	%r1113, %r1098, %r1107;
	add.s32 	%r1114, %r1034, -616729560;
	xor.b32  	%r1115, %r1113, %r1114;
	mul.hi.u32 	%r1116, %r1025, %r153;
	mul.hi.u32 	%r1117, %r1028, %r1115;
	mul.lo.s32 	%r1318, %r1115, -845247145;
	xor.b32  	%r1118, %r1110, %r1117;
	add.s32 	%r1119, %r1031, -1879881855;
	xor.b32  	%r1317, %r1118, %r1119;
	xor.b32  	%r1120, %r1108, %r1116;
	add.s32 	%r1121, %r1034, -1767562579;
	xor.b32  	%r1312, %r1120, %r1121;
	cvt.u32.u64 	%r1122, %rd68;
	and.b32  	%r1024, %r1122, 3;
	setp.gt.s32 	%p52, %r1024, 1;
	@%p52 bra 	$L__BB0_72;
	setp.eq.s32 	%p54, %r1024, 0;
	mov.u32 	%r1369, %r152;
	@%p54 bra 	$L__BB0_74;
	mov.u32 	%r1366, %r1367;
	mov.u32 	%r1367, %r1368;
	mov.u32 	%r1368, %r152;
	mov.u32 	%r1369, %r1317;
	bra.uni 	$L__BB0_74;
$L__BB0_72:
	setp.eq.s32 	%p53, %r1024, 2;
	mov.u32 	%r1366, %r1368;
	mov.u32 	%r1367, %r152;
	mov.u32 	%r1368, %r1317;
	mov.u32 	%r1369, %r1318;
	@%p53 bra 	$L__BB0_74;
	mov.u32 	%r1366, %r152;
	mov.u32 	%r1367, %r1317;
	mov.u32 	%r1368, %r1318;
	mov.u32 	%r1369, %r1312;
$L__BB0_74:
	ld.param.f32 	%f484, [_Z24fused_fast_ln_fwd_kernelI6__halfffhLi8ELi4ELi1ELi16ELi1024ELi32ELi32ELi128ELi4ELi256ELi4EEviimfbbmfPKT_S3_S3_PKT1_S6_PT2_PT0_SA_PS1_SB__param_3];
	cvt.rn.f32.u32 	%f261, %r1366;
	fma.rn.f32 	%f262, %f261, 0f2F800000, 0f2F000000;
	cvt.rn.f32.u32 	%f263, %r1367;
	fma.rn.f32 	%f264, %f263, 0f2F800000, 0f2F000000;
	cvt.rn.f32.u32 	%f265, %r1368;
	fma.rn.f32 	%f266, %f265, 0f2F800000, 0f2F000000;
	cvt.rn.f32.u32 	%f267, %r1369;
	fma.rn.f32 	%f268, %f267, 0f2F800000, 0f2F000000;
	setp.ge.f32 	%p55, %f89, %f484;
	selp.u16 	%rs1177, 1, 0, %p55;
	setp.ge.f32 	%p56, %f90, %f484;
	selp.u16 	%rs1176, 1, 0, %p56;
	setp.ge.f32 	%p57, %f92, %f484;
	selp.u16 	%rs1175, 1, 0, %p57;
	setp.ge.f32 	%p58, %f91, %f484;
	selp.u16 	%rs1174, 1, 0, %p58;
	setp.ge.f32 	%p59, %f262, %f484;
	selp.u16 	%rs1173, 1, 0, %p59;
	setp.ge.f32 	%p60, %f264, %f484;
	selp.u16 	%rs1172, 1, 0, %p60;
	setp.ge.f32 	%p61, %f268, %f484;
	selp.u16 	%rs1171, 1, 0, %p61;
	setp.ge.f32 	%p62, %f266, %f484;
	selp.u16 	%rs1170, 1, 0, %p62;
	setp.ge.f32 	%p63, %f71, %f484;
	selp.u16 	%rs1194, 1, 0, %p63;
	setp.ge.f32 	%p64, %f72, %f484;
	selp.u16 	%rs1195, 1, 0, %p64;
	setp.ge.f32 	%p65, %f70, %f484;
	selp.u16 	%rs1196, 1, 0, %p65;
	setp.ge.f32 	%p66, %f69, %f484;
	selp.u16 	%rs1197, 1, 0, %p66;
	setp.ge.f32 	%p67, %f67, %f484;
	selp.u16 	%rs1198, 1, 0, %p67;
	setp.ge.f32 	%p68, %f68, %f484;
	selp.u16 	%rs1199, 1, 0, %p68;
	setp.ge.f32 	%p69, %f66, %f484;
	selp.u16 	%rs1200, 1, 0, %p69;
	setp.ge.f32 	%p70, %f65, %f484;
	selp.u16 	%rs1201, 1, 0, %p70;
	setp.ge.f32 	%p71, %f79, %f484;
	selp.u16 	%rs1186, 1, 0, %p71;
	setp.ge.f32 	%p72, %f80, %f484;
	selp.u16 	%rs1187, 1, 0, %p72;
	setp.ge.f32 	%p73, %f78, %f484;
	selp.u16 	%rs1188, 1, 0, %p73;
	setp.ge.f32 	%p74, %f77, %f484;
	selp.u16 	%rs1189, 1, 0, %p74;
	setp.ge.f32 	%p75, %f75, %f484;
	selp.u16 	%rs1190, 1, 0, %p75;
	setp.ge.f32 	%p76, %f76, %f484;
	selp.u16 	%rs1191, 1, 0, %p76;
	setp.ge.f32 	%p77, %f74, %f484;
	selp.u16 	%rs1192, 1, 0, %p77;
	setp.ge.f32 	%p78, %f73, %f484;
	selp.u16 	%rs1193, 1, 0, %p78;
	setp.ge.f32 	%p79, %f87, %f484;
	selp.u16 	%rs1178, 1, 0, %p79;
	setp.ge.f32 	%p80, %f88, %f484;
	selp.u16 	%rs1179, 1, 0, %p80;
	setp.ge.f32 	%p81, %f86, %f484;
	selp.u16 	%rs1180, 1, 0, %p81;
	setp.ge.f32 	%p82, %f85, %f484;
	selp.u16 	%rs1181, 1, 0, %p82;
	setp.ge.f32 	%p83, %f83, %f484;
	selp.u16 	%rs1182, 1, 0, %p83;
	setp.ge.f32 	%p84, %f84, %f484;
	selp.u16 	%rs1183, 1, 0, %p84;
	setp.ge.f32 	%p85, %f82, %f484;
	selp.u16 	%rs1184, 1, 0, %p85;
	setp.ge.f32 	%p86, %f81, %f484;
	selp.u16 	%rs1185, 1, 0, %p86;
	mul.lo.s32 	%r1313, %r153, -766435501;
$L__BB0_75:
	ld.param.u64 	%rd73, [_Z24fused_fast_ln_fwd_kernelI6__halfffhLi8ELi4ELi1ELi16ELi1024ELi32ELi32ELi128ELi4ELi256ELi4EEviimfbbmfPKT_S3_S3_PKT1_S6_PT2_PT0_SA_PS1_SB__param_10];
	setp.eq.s64 	%p87, %rd73, 0;
	@%p87 bra 	$L__BB0_77;
	// begin inline asm
	{add.f16 %rs302,%rs70,%rs1138;
}
	// end inline asm
	cvt.u32.u16 	%r1123, %rs1201;
	// begin inline asm
	cvt.rn.f16.s32 %rs305, %r1123;
	// end inline asm
	// begin inline asm
	{mul.f16 %rs306,%rs302,%rs305;
}
	// end inline asm
	// begin inline asm
	{mul.f16 %rs309,%rs306,%rs1137;
}
	// end inline asm
	// begin inline asm
	{add.f16 %rs1233,%rs309,%rs78;
}
	// end inline asm
	// begin inline asm
	{  cvt.f32.f16 %f517, %rs1233;}

	// end inline asm
	// begin inline asm
	{add.f16 %rs316,%rs71,%rs1139;
}
	// end inline asm
	cvt.u32.u16 	%r1124, %rs1200;
	// begin inline asm
	cvt.rn.f16.s32 %rs319, %r1124;
	// end inline asm
	// begin inline asm
	{mul.f16 %rs320,%rs316,%rs319;
}
	// end inline asm
	// begin inline asm
	{mul.f16 %rs323,%rs320,%rs1137;
}
	// end inline asm
	// begin inline asm
	{add.f16 %rs1232,%rs323,%rs79;
}
	// end inline asm
	// begin inline asm
	{  cvt.f32.f16 %f516, %rs1232;}

	// end inline asm
	// begin inline asm
	{add.f16 %rs330,%rs72,%rs1140;
}
	// end inline asm
	cvt.u32.u16 	%r1125, %rs1199;
	// begin inline asm
	cvt.rn.f16.s32 %rs333, %r1125;
	// end inline asm
	// begin inline asm
	{mul.f16 %rs334,%rs330,%rs333;
}
	// end inline asm
	// begin inline asm
	{mul.f16 %rs337,%rs334,%rs1137;
}
	// end inline asm
	// begin inline asm
	{add.f16 %rs1231,%rs337,%rs80;
}
	// end inline asm
	// begin inline asm
	{  cvt.f32.f16 %f515, %rs1231;}

	// end inline asm
	// begin inline asm
	{add.f16 %rs344,%rs73,%rs1141;
}
	// end inline asm
	cvt.u32.u16 	%r1126, %rs1198;
	// begin inline asm
	cvt.rn.f16.s32 %rs347, %r1126;
	// end inline asm
	// begin inline asm
	{mul.f16 %rs348,%rs344,%rs347;
}
	// end inline asm
	// begin inline asm
	{mul.f16 %rs351,%rs348,%rs1137;
}
	// end inline asm
	// begin inline asm
	{add.f16 %rs1230,%rs351,%rs81;
}
	// end inline asm
	// begin inline asm
	{  cvt.f32.f16 %f514, %rs1230;}

	// end inline asm
	// begin inline asm
	{add.f16 %rs358,%rs74,%rs1142;
}
	// end inline asm
	cvt.u32.u16 	%r1127, %rs1197;
	// begin inline asm
	cvt.rn.f16.s32 %rs361, %r1127;
	// end inline asm
	// begin inline asm
	{mul.f16 %rs362,%rs358,%rs361;
}
	// end inline asm
	// begin inline asm
	{mul.f16 %rs365,%rs362,%rs1137;
}
	// end inline asm
	// begin inline asm
	{add.f16 %rs1229,%rs365,%rs82;
}
	// end inline asm
	// begin inline asm
	{  cvt.f32.f16 %f513, %rs1229;}

	// end inline asm
	// begin inline asm
	{add.f16 %rs372,%rs75,%rs1143;
}
	// end inline asm
	cvt.u32.u16 	%r1128, %rs1196;
	// begin inline asm
	cvt.rn.f16.s32 %rs375, %r1128;
	// end inline asm
	// begin inline asm
	{mul.f16 %rs376,%rs372,%rs375;
}
	// end inline asm
	// begin inline asm
	{mul.f16 %rs379,%rs376,%rs1137;
}
	// end inline asm
	// begin inline asm
	{add.f16 %rs1228,%rs379,%rs83;
}
	// end inline asm
	// begin inline asm
	{  cvt.f32.f16 %f512, %rs1228;}

	// end inline asm
	// begin inline asm
	{add.f16 %rs386,%rs76,%rs1144;
}
	// end inline asm
	cvt.u32.u16 	%r1129, %rs1195;
	// begin inline asm
	cvt.rn.f16.s32 %rs389, %r1129;
	// end inline asm
	// begin inline asm
	{mul.f16 %rs390,%rs386,%rs389;
}
	// end inline asm
	// begin inline asm
	{mul.f16 %rs393,%rs390,%rs1137;
}
	// end inline asm
	// begin inline asm
	{add.f16 %rs1227,%rs393,%rs84;
}
	// end inline asm
	// begin inline asm
	{  cvt.f32.f16 %f511, %rs1227;}

	// end inline asm
	// begin inline asm
	{add.f16 %rs400,%rs77,%rs1145;
}
	// end inline asm
	cvt.u32.u16 	%r1130, %rs1194;
	// begin inline asm
	cvt.rn.f16.s32 %rs403, %r1130;
	// end inline asm
	// begin inline asm
	{mul.f16 %rs404,%rs400,%rs403;
}
	// end inline asm
	// begin inline asm
	{mul.f16 %rs407,%rs404,%rs1137;
}
	// end inline asm
	// begin inline asm
	{add.f16 %rs1226,%rs407,%rs85;
}
	// end inline asm
	// begin inline asm
	{  cvt.f32.f16 %f510, %rs1226;}

	// end inline asm
	// begin inline asm
	{add.f16 %rs414,%rs86,%rs1146;
}
	// end inline asm
	cvt.u32.u16 	%r1131, %rs1193;
	// begin inline asm
	cvt.rn.f16.s32 %rs417, %r1131;
	// end inline asm
	// begin inline asm
	{mul.f16 %rs418,%rs414,%rs417;
}
	// end inline asm
	// begin inline asm
	{mul.f16 %rs421,%rs418,%rs1137;
}
	// end inline asm
	// begin inline asm
	{add.f16 %rs1225,%rs421,%rs94;
}
	// end inline asm
	// begin inline asm
	{  cvt.f32.f16 %f509, %rs1225;}

	// end inline asm
	// begin inline asm
	{add.f16 %rs428,%rs87,%rs1147;
}
	// end inline asm
	cvt.u32.u16 	%r1132, %rs1192;
	// begin inline asm
	cvt.rn.f16.s32 %rs431, %r1132;
	// end inline asm
	// begin inline asm
	{mul.f16 %rs432,%rs428,%rs431;
}
	// end inline asm
	// begin inline asm
	{mul.f16 %rs435,%rs432,%rs1137;
}
	// end inline asm
	// begin inline asm
	{add.f16 %rs1224,%rs435,%rs95;
}
	// end inline asm
	// begin inline asm
	{  cvt.f32.f16 %f508, %rs1224;}

	// end inline asm
	// begin inline asm
	{add.f16 %rs442,%rs88,%rs1148;
}
	// end inline asm
	cvt.u32.u16 	%r1133, %rs1191;
	// begin inline asm
	cvt.rn.f16.s32 %rs445, %r1133;
	// end inline asm
	// begin inline asm
	{mul.f16 %rs446,%rs442,%rs445;
}
	// end inline asm
	// begin inline asm
	{mul.f16 %rs449,%rs446,%rs1137;
}
	// end inline asm
	// begin inline asm
	{add.f16 %rs1223,%rs449,%rs96;
}
	// end inline asm
	// begin inline asm
	{  cvt.f32.f16 %f507, %rs1223;}

	// end inline asm
	// begin inline asm
	{add.f16 %rs456,%rs89,%rs1149;
}
	// end inline asm
	cvt.u32.u16 	%r1134, %rs1190;
	// begin inline asm
	cvt.rn.f16.s32 %rs459, %r1134;
	// end inline asm
	// begin inline asm
	{mul.f16 %rs460,%rs456,%rs459;
}
	// end inline asm
	// begin inline asm
	{mul.f16 %rs463,%rs460,%rs1137;
}
	// end inline asm
	// begin inline asm
	{add.f16 %rs1222,%rs463,%rs97;
}
	// end inline asm
	// begin inline asm
	{  cvt.f32.f16 %f506, %rs1222;}

	// end inline asm
	// begin inline asm
	{add.f16 %rs470,%rs90,%rs1150;
}
	// end inline asm
	cvt.u32.u16 	%r1135, %rs1189;
	// begin inline asm
	cvt.rn.f16.s32 %rs473, %r1135;
	// end inline asm
	// begin inline asm
	{mul.f16 %rs474,%rs470,%rs473;
}
	// end inline asm
	// begin inline asm
	{mul.f16 %rs477,%rs474,%rs1137;
}
	// end inline asm
	// begin inline asm
	{add.f16 %rs1221,%rs477,%rs98;
}
	// end inline asm
	// begin inline asm
	{  cvt.f32.f16 %f505, %rs1221;}

	// end inline asm
	// begin inline asm
	{add.f16 %rs484,%rs91,%rs1151;
}
	// end inline asm
	cvt.u32.u16 	%r1136, %rs1188;
	// begin inline asm
	cvt.rn.f16.s32 %rs487, %r1136;
	// end inline asm
	// begin inline asm
	{mul.f16 %rs488,%rs484,%rs487;
}
	// end inline asm
	// begin inline asm
	{mul.f16 %rs491,%rs488,%rs1137;
}
	// end inline asm
	// begin inline asm
	{add.f16 %rs1220,%rs491,%rs99;
}
	// end inline asm
	// begin inline asm
	{  cvt.f32.f16 %f504, %rs1220;}

	// end inline asm
	// begin inline asm
	{add.f16 %rs498,%rs92,%rs1152;
}
	// end inline asm
	cvt.u32.u16 	%r1137, %rs1187;
	// begin inline asm
	cvt.rn.f16.s32 %rs501, %r1137;
	// end inline asm
	// begin inline asm
	{mul.f16 %rs502,%rs498,%rs501;
}
	// end inline asm
	// begin inline asm
	{mul.f16 %rs505,%rs502,%rs1137;
}
	// end inline asm
	// begin inline asm
	{add.f16 %rs1219,%rs505,%rs100;
}
	// end inline asm
	// begin inline asm
	{  cvt.f32.f16 %f503, %rs1219;}

	// end inline asm
	// begin inline asm
	{add.f16 %rs512,%rs93,%rs1153;
}
	// end inline asm
	cvt.u32.u16 	%r1138, %rs1186;
	// begin inline asm
	cvt.rn.f16.s32 %rs515, %r1138;
	// end inline asm
	// begin inline asm
	{mul.f16 %rs516,%rs512,%rs515;
}
	// end inline asm
	// begin inline asm
	{mul.f16 %rs519,%rs516,%rs1137;
}
	// end inline asm
	// begin inline asm
	{add.f16 %rs1218,%rs519,%rs101;
}
	// end inline asm
	// begin inline asm
	{  cvt.f32.f16 %f502, %rs1218;}

	// end inline asm
	// begin inline asm
	{add.f16 %rs526,%rs102,%rs1154;
}
	// end inline asm
	cvt.u32.u16 	%r1139, %rs1185;
	// begin inline asm
	cvt.rn.f16.s32 %rs529, %r1139;
	// end inline asm
	// begin inline asm
	{mul.f16 %rs530,%rs526,%rs529;
}
	// end inline asm
	// begin inline asm
	{mul.f16 %rs533,%rs530,%rs1137;
}
	// end inline asm
	// begin inline asm
	{add.f16 %rs1217,%rs533,%rs110;
}
	// end inline asm
	// begin inline asm
	{  cvt.f32.f16 %f501, %rs1217;}

	// end inline asm
	// begin inline asm
	{add.f16 %rs540,%rs103,%rs1155;
}
	// end inline asm
	cvt.u32.u16 	%r1140, %rs1184;
	// begin inline asm
	cvt.rn.f16.s32 %rs543, %r1140;
	// end inline asm
	// begin inline asm
	{mul.f16 %rs544,%rs540,%rs543;
}
	// end inline asm
	// begin inline asm
	{mul.f16 %rs547,%rs544,%rs1137;
}
	// end inline asm
	// begin inline asm
	{add.f16 %rs1216,%rs547,%rs111;
}
	// end inline asm
	// begin inline asm
	{  cvt.f32.f16 %f500, %rs1216;}

	// end inline asm
	// begin inline asm
	{add.f16 %rs554,%rs104,%rs1156;
}
	// end inline asm
	cvt.u32.u16 	%r1141, %rs1183;
	// begin inline asm
	cvt.rn.f16.s32 %rs557, %r1141;
	// end inline asm
	// begin inline asm
	{mul.f16 %rs558,%rs554,%rs557;
}
	// end inline asm
	// begin inline asm
	{mul.f16 %rs561,%rs558,%rs1137;
}
	// end inline asm
	// begin inline asm
	{add.f16 %rs1215,%rs561,%rs112;
}
	// end inline asm
	// begin inline asm
	{  cvt.f32.f16 %f499, %rs1215;}

	// end inline asm
	// begin inline asm
	{add.f16 %rs568,%rs105,%rs1157;
}
	// end inline asm
	cvt.u32.u16 	%r1142, %rs1182;
	// begin inline asm
	cvt.rn.f16.s32 %rs571, %r1142;
	// end inline asm
	// begin inline asm
	{mul.f16 %rs572,%rs568,%rs571;
}
	// end inline asm
	// begin inline asm
	{mul.f16 %rs575,%rs572,%rs1137;
}
	// end inline asm
	// begin inline asm
	{add.f16 %rs1214,%rs575,%rs113;
}
	// end inline asm
	// begin inline asm
	{  cvt.f32.f16 %f498, %rs1214;}

	// end inline asm
	// begin inline asm
	{add.f16 %rs582,%rs106,%rs1158;
}
	// end inline asm
	cvt.u32.u16 	%r1143, %rs1181;
	// begin inline asm
	cvt.rn.f16.s32 %rs585, %r1143;
	// end inline asm
	// begin inline asm
	{mul.f16 %rs586,%rs582,%rs585;
}
	// end inline asm
	// begin inline asm
	{mul.f16 %rs589,%rs586,%rs1137;
}
	// end inline asm
	// begin inline asm
	{add.f16 %rs1213,%rs589,%rs114;
}
	// end inline asm
	// begin inline asm
	{  cvt.f32.f16 %f497, %rs1213;}

	// end inline asm
	// begin inline asm
	{add.f16 %rs596,%rs107,%rs1159;
}
	// end inline asm
	cvt.u32.u16 	%r1144, %rs1180;
	// begin inline asm
	cvt.rn.f16.s32 %rs599, %r1144;
	// end inline asm
	// begin inline asm
	{mul.f16 %rs600,%rs596,%rs599;
}
	// end inline asm
	// begin inline asm
	{mul.f16 %rs603,%rs600,%rs1137;
}
	// end inline asm
	// begin inline asm
	{add.f16 %rs1212,%rs603,%rs115;
}
	// end inline asm
	// begin inline asm
	{  cvt.f32.f16 %f496, %rs1212;}

	// end inline asm
	// begin inline asm
	{add.f16 %rs610,%rs108,%rs1160;
}
	// end inline asm
	cvt.u32.u16 	%r1145, %rs1179;
	// begin inline asm
	cvt.rn.f16.s32 %rs613, %r1145;
	// end inline asm
	// begin inline asm
	{mul.f16 %rs614,%rs610,%rs613;
}
	// end inline asm
	// begin inline asm
	{mul.f16 %rs617,%rs614,%rs1137;
}
	// end inline asm
	// begin inline asm
	{add.f16 %rs1211,%rs617,%rs116;
}
	// end inline asm
	// begin inline asm
	{  cvt.f32.f16 %f495, %rs1211;}

	// end inline asm
	// begin inline asm
	{add.f16 %rs624,%rs109,%rs1161;
}
	// end inline asm
	cvt.u32.u16 	%r1146, %rs1178;
	// begin inline asm
	cvt.rn.f16.s32 %rs627, %r1146;
	// end inline asm
	// begin inline asm
	{mul.f16 %rs628,%rs624,%rs627;
}
	// end inline asm
	// begin inline asm
	{mul.f16 %rs631,%rs628,%rs1137;
}
	// end inline asm
	// begin inline asm
	{add.f16 %rs1210,%rs631,%rs117;
}
	// end inline asm
	// begin inline asm
	{  cvt.f32.f16 %f494, %rs1210;}

	// end inline asm
	// begin inline asm
	{add.f16 %rs638,%rs118,%rs1162;
}
	// end inline asm
	cvt.u32.u16 	%r1147, %rs1177;
	// begin inline asm
	cvt.rn.f16.s32 %rs641, %r1147;
	// end inline asm
	// begin inline asm
	{mul.f16 %rs642,%rs638,%rs641;
}
	// end inline asm
	// begin inline asm
	{mul.f16 %rs645,%rs642,%rs1137;
}
	// end inline asm
	// begin inline asm
	{add.f16 %rs1209,%rs645,%rs126;
}
	// end inline asm
	// begin inline asm
	{  cvt.f32.f16 %f493, %rs1209;}

	// end inline asm
	// begin inline asm
	{add.f16 %rs652,%rs119,%rs1163;
}
	// end inline asm
	cvt.u32.u16 	%r1148, %rs1176;
	// begin inline asm
	cvt.rn.f16.s32 %rs655, %r1148;
	// end inline asm
	// begin inline asm
	{mul.f16 %rs656,%rs652,%rs655;
}
	// end inline asm
	// begin inline asm
	{mul.f16 %rs659,%rs656,%rs1137;
}
	// end inline asm
	// begin inline asm
	{add.f16 %rs1208,%rs659,%rs127;
}
	// end inline asm
	// begin inline asm
	{  cvt.f32.f16 %f492, %rs1208;}

	// end inline asm
	// begin inline asm
	{add.f16 %rs666,%rs120,%rs1164;
}
	// end inline asm
	cvt.u32.u16 	%r1149, %rs1175;
	// begin inline asm
	cvt.rn.f16.s32 %rs669, %r1149;
	// end inline asm
	// begin inline asm
	{mul.f16 %rs670,%rs666,%rs669;
}
	// end inline asm
	// begin inline asm
	{mul.f16 %rs673,%rs670,%rs1137;
}
	// end inline asm
	// begin inline asm
	{add.f16 %rs1207,%rs673,%rs128;
}
	// end inline asm
	// begin inline asm
	{  cvt.f32.f16 %f491, %rs1207;}

	// end inline asm
	// begin inline asm
	{add.f16 %rs680,%rs121,%rs1165;
}
	// end inline asm
	cvt.u32.u16 	%r1150, %rs1174;
	// begin inline asm
	cvt.rn.f16.s32 %rs683, %r1150;
	// end inline asm
	// begin inline asm
	{mul.f16 %rs684,%rs680,%rs683;
}
	// end inline asm
	// begin inline asm
	{mul.f16 %rs687,%rs684,%rs1137;
}
	// end inline asm
	// begin inline asm
	{add.f16 %rs1206,%rs687,%rs129;
}
	// end inline asm
	// begin inline asm
	{  cvt.f32.f16 %f490, %rs1206;}

	// end inline asm
	// begin inline asm
	{add.f16 %rs694,%rs122,%rs1166;
}
	// end inline asm
	cvt.u32.u16 	%r1151, %rs1173;
	// begin inline asm
	cvt.rn.f16.s32 %rs697, %r1151;
	// end inline asm
	// begin inline asm
	{mul.f16 %rs698,%rs694,%rs697;
}
	// end inline asm
	// begin inline asm
	{mul.f16 %rs701,%rs698,%rs1137;
}
	// end inline asm
	// begin inline asm
	{add.f16 %rs1205,%rs701,%rs130;
}
	// end inline asm
	// begin inline asm
	{  cvt.f32.f16 %f489, %rs1205;}

	// end inline asm
	// begin inline asm
	{add.f16 %rs708,%rs123,%rs1167;
}
	// end inline asm
	cvt.u32.u16 	%r1152, %rs1172;
	// begin inline asm
	cvt.rn.f16.s32 %rs711, %r1152;
	// end inline asm
	// begin inline asm
	{mul.f16 %rs712,%rs708,%rs711;
}
	// end inline asm
	// begin inline asm
	{mul.f16 %rs715,%rs712,%rs1137;
}
	// end inline asm
	// begin inline asm
	{add.f16 %rs1204,%rs715,%rs131;
}
	// end inline asm
	// begin inline asm
	{  cvt.f32.f16 %f488, %rs1204;}

	// end inline asm
	// begin inline asm
	{add.f16 %rs722,%rs124,%rs1168;
}
	// end inline asm
	cvt.u32.u16 	%r1153, %rs1171;
	// begin inline asm
	cvt.rn.f16.s32 %rs725, %r1153;
	// end inline asm
	// begin inline asm
	{mul.f16 %rs726,%rs722,%rs725;
}
	// end inline asm
	// begin inline asm
	{mul.f16 %rs729,%rs726,%rs1137;
}
	// end inline asm
	// begin inline asm
	{add.f16 %rs1203,%rs729,%rs132;
}
	// end inline asm
	// begin inline asm
	{  cvt.f32.f16 %f487, %rs1203;}

	// end inline asm
	// begin inline asm
	{add.f16 %rs736,%rs125,%rs1169;
}
	// end inline asm
	cvt.u32.u16 	%r1154, %rs1170;
	// begin inline asm
	cvt.rn.f16.s32 %rs739, %r1154;
	// end inline asm
	// begin inline asm
	{mul.f16 %rs740,%rs736,%rs739;
}
	// end inline asm
	// begin inline asm
	{mul.f16 %rs743,%rs740,%rs1137;
}
	// end inline asm
	// begin inline asm
	{add.f16 %rs1202,%rs743,%rs133;
}
	// end inline asm
	// begin inline asm
	{  cvt.f32.f16 %f486, %rs1202;}

	// end inline asm
	bra.uni 	$L__BB0_78;
$L__BB0_77:
	cvt.u32.u16 	%r1155, %rs1201;
	// begin inline asm
	cvt.rn.f16.s32 %rs750, %r1155;
	// end inline asm
	// begin inline asm
	{mul.f16 %rs751,%rs70,%rs750;
}
	// end inline asm
	// begin inline asm
	{mul.f16 %rs754,%rs751,%rs1137;
}
	// end inline asm
	// begin inline asm
	{add.f16 %rs1233,%rs754,%rs78;
}
	// end inline asm
	// begin inline asm
	{  cvt.f32.f16 %f517, %rs1233;}

	// end inline asm
	cvt.u32.u16 	%r1156, %rs1200;
	// begin inline asm
	cvt.rn.f16.s32 %rs761, %r1156;
	// end inline asm
	// begin inline asm
	{mul.f16 %rs762,%rs71,%rs761;
}
	// end inline asm
	// begin inline asm
	{mul.f16 %rs765,%rs762,%rs1137;
}
	// end inline asm
	// begin inline asm
	{add.f16 %rs1232,%rs765,%rs79;
}
	// end inline asm
	// begin inline asm
	{  cvt.f32.f16 %f516, %rs1232;}

	// end inline asm
	cvt.u32.u16 	%r1157, %rs1199;
	// begin inline asm
	cvt.rn.f16.s32 %rs772, %r1157;
	// end inline asm
	// begin inline asm
	{mul.f16 %rs773,%rs72,%rs772;
}
	// end inline asm
	// begin inline asm
	{mul.f16 %rs776,%rs773,%rs1137;
}
	// end inline asm
	// begin inline asm
	{add.f16 %rs1231,%rs776,%rs80;
}
	// end inline asm
	// begin inline asm
	{  cvt.f32.f16 %f515, %rs1231;}

	// end inline asm
	cvt.u32.u16 	%r1158, %rs1198;
	// begin inline asm
	cvt.rn.f16.s32 %rs783, %r1158;
	// end inline asm
	// begin inline asm
	{mul.f16 %rs784,%rs73,%rs783;
}
	// end inline asm
	// begin inline asm
	{mul.f16 %rs787,%rs784,%rs1137;
}
	// end inline asm
	// begin inline asm
	{add.f16 %rs1230,%rs787,%rs81;
}
	// end inline asm
	// begin inline asm
	{  cvt.f32.f16 %f514, %rs1230;}

	// end inline asm
	cvt.u32.u16 	%r1159, %rs1197;
	// begin inline asm
	cvt.rn.f16.s32 %rs794, %r1159;
	// end inline asm
	// begin inline asm
	{mul.f16 %rs795,%rs74,%rs794;
}
	// end inline asm
	// begin inline asm
	{mul.f16 %rs798,%rs795,%rs1137;
}
	// end inline asm
	// begin inline asm
	{add.f16 %rs1229,%rs798,%rs82;
}
	// end inline asm
	// begin inline asm
	{  cvt.f32.f16 %f513, %rs1229;}

	// end inline asm
	cvt.u32.u16 	%r1160, %rs1196;
	// begin inline asm
	cvt.rn.f16.s32 %rs805, %r1160;
	// end inline asm
	// begin inline asm
	{mul.f16 %rs806,%rs75,%rs805;
}
	// end inline asm
	// begin inline asm
	{mul.f16 %rs809,%rs806,%rs1137;
}
	// end inline asm
	// begin inline asm
	{add.f16 %rs1228,%rs809,%rs83;
}
	// end inline asm
	// begin inline asm
	{  cvt.f32.f16 %f512, %rs1228;}

	// end inline asm
	cvt.u32.u16 	%r1161, %rs1195;
	// begin inline asm
	cvt.rn.f16.s32 %rs816, %r1161;
	// end inline asm
	// begin inline asm
	{mul.f16 %rs817,%rs76,%rs816;
}
	// end inline asm
	// begin inline asm
	{mul.f16 %rs820,%rs817,%rs1137;
}
	// end inline asm
	// begin inline asm
	{add.f16 %rs1227,%rs820,%rs84;
}
	// end inline asm
	// begin inline asm
	{  cvt.f32.f16 %f511, %rs1227;}

	// end inline asm
	cvt.u32.u16 	%r1162, %rs1194;
	// begin inline asm
	cvt.rn.f16.s32 %rs827, %r1162;
	// end inline asm
	// begin inline asm
	{mul.f16 %rs828,%rs77,%rs827;
}
	// end inline asm
	// begin inline asm
	{mul.f16 %rs831,%rs828,%rs1137;
}
	// end inline asm
	// begin inline asm
	{add.f16 %rs1226,%rs831,%rs85;
}
	// end inline asm
	// begin inline asm
	{  cvt.f32.f16 %f510, %rs1226;}

	// end inline asm
	cvt.u32.u16 	%r1163, %rs1193;
	// begin inline asm
	cvt.rn.f16.s32 %rs838, %r1163;
	// end inline asm
	// begin inline asm
	{mul.f16 %rs839,%rs86,%rs838;
}
	// end inline asm
	// begin inline asm
	{mul.f16 %rs842,%rs839,%rs1137;
}
	// end inline asm
	// begin inline asm
	{add.f16 %rs1225,%rs842,%rs94;
}
	// end inline asm
	// begin inline asm
	{  cvt.f32.f16 %f509, %rs1225;}

	// end inline asm
	cvt.u32.u16 	%r1164, %rs1192;
	// begin inline asm
	cvt.rn.f16.s32 %rs849, %r1164;
	// end inline asm
	// begin inline asm
	{mul.f16 %rs850,%rs87,%rs849;
}
	// end inline asm
	// begin inline asm
	{mul.f16 %rs853,%rs850,%rs1137;
}
	// end inline asm
	// begin inline asm
	{add.f16 %rs1224,%rs853,%rs95;
}
	// end inline asm
	// begin inline asm
	{  cvt.f32.f16 %f508, %rs1224;}

	// end inline asm
	cvt.u32.u16 	%r1165, %rs1191;
	// begin inline asm
	cvt.rn.f16.s32 %rs860, %r1165;
	// end inline asm
	// begin inline asm
	{mul.f16 %rs861,%rs88,%rs860;
}
	// end inline asm
	// begin inline asm
	{mul.f16 %rs864,%rs861,%rs1137;
}
	// end inline asm
	// begin inline asm
	{add.f16 %rs1223,%rs864,%rs96;
}
	// end inline asm
	// begin inline asm
	{  cvt.f32.f16 %f507, %rs1223;}

	// end inline asm
	cvt.u32.u16 	%r1166, %rs1190;
	// begin inline asm
	cvt.rn.f16.s32 %rs871, %r1166;
	// end inline asm
	// begin inline asm
	{mul.f16 %rs872,%rs89,%rs871;
}
	// end inline asm
	// begin inline asm
	{mul.f16 %rs875,%rs872,%rs1137;
}
	// end inline asm
	// begin inline asm
	{add.f16 %rs1222,%rs875,%rs97;
}
	// end inline asm
	// begin inline asm
	{  cvt.f32.f16 %f506, %rs1222;}

	// end inline asm
	cvt.u32.u16 	%r1167, %rs1189;
	// begin inline asm
	cvt.rn.f16.s32 %rs882, %r1167;
	// end inline asm
	// begin inline asm
	{mul.f16 %rs883,%rs90,%rs882;
}
	// end inline asm
	// begin inline asm
	{mul.f16 %rs886,%rs883,%rs1137;
}
	// end inline asm
	// begin inline asm
	{add.f16 %rs1221,%rs886,%rs98;
}
	// end inline asm
	// begin inline asm
	{  cvt.f32.f16 %f505, %rs1221;}

	// end inline asm
	cvt.u32.u16 	%r1168, %rs1188;
	// begin inline asm
	cvt.rn.f16.s32 %rs893, %r1168;
	// end inline asm
	// begin inline asm
	{mul.f16 %rs894,%rs91,%rs893;
}
	// end inline asm
	// begin inline asm
	{mul.f16 %rs897,%rs894,%rs1137;
}
	// end inline asm
	// begin inline asm
	{add.f16 %rs1220,%rs897,%rs99;
}
	// end inline asm
	// begin inline asm
	{  cvt.f32.f16 %f504, %rs1220;}

	// end inline asm
	cvt.u32.u16 	%r1169, %rs1187;
	// begin inline asm
	cvt.rn.f16.s32 %rs904, %r1169;
	// end inline asm
	// begin inline asm
	{mul.f16 %rs905,%rs92,%rs904;
}
	// end inline asm
	// begin inline asm
	{mul.f16 %rs908,%rs905,%rs1137;
}
	// end inline asm
	// begin inline asm
	{add.f16 %rs1219,%rs908,%rs100;
}
	// end inline asm
	// begin inline asm
	{  cvt.f32.f16 %f503, %rs1219;}

	// end inline asm
	cvt.u32.u16 	%r1170, %rs1186;
	// begin inline asm
	cvt.rn.f16.s32 %rs915, %r1170;
	// end inline asm
	// begin inline asm
	{mul.f16 %rs916,%rs93,%rs915;
}
	// end inline asm
	// begin inline asm
	{mul.f16 %rs919,%rs916,%rs1137;
}
	// end inline asm
	// begin inline asm
	{add.f16 %rs1218,%rs919,%rs101;
}
	// end inline asm
	// begin inline asm
	{  cvt.f32.f16 %f502, %rs1218;}

	// end inline asm
	cvt.u32.u16 	%r1171, %rs1185;
	// begin inline asm
	cvt.rn.f16.s32 %rs926, %r1171;
	// end inline asm
	// begin inline asm
	{mul.f16 %rs927,%rs102,%rs926;
}
	// end inline asm
	// begin inline asm
	{mul.f16 %rs930,%rs927,%rs1137;
}
	// end inline asm
	// begin inline asm
	{add.f16 %rs1217,%rs930,%rs110;
}
	// end inline asm
	// begin inline asm
	{  cvt.f32.f16 %f501, %rs1217;}

	// end inline asm
	cvt.u32.u16 	%r1172, %rs1184;
	// begin inline asm
	cvt.rn.f16.s32 %rs937, %r1172;
	// end inline asm
	// begin inline asm
	{mul.f16 %rs938,%rs103,%rs937;
}
	// end inline asm
	// begin inline asm
	{mul.f16 %rs941,%rs938,%rs1137;
}
	// end inline asm
	// begin inline asm
	{add.f16 %rs1216,%rs941,%rs111;
}
	// end inline asm
	// begin inline asm
	{  cvt.f32.f16 %f500, %rs1216;}

	// end inline asm
	cvt.u32.u16 	%r1173, %rs1183;
	// begin inline asm
	cvt.rn.f16.s32 %rs948, %r1173;
	// end inline asm
	// begin inline asm
	{mul.f16 %rs949,%rs104,%rs948;
}
	// end inline asm
	// begin inline asm
	{mul.f16 %rs952,%rs949,%rs1137;
}
	// end inline asm
	// begin inline asm
	{add.f16 %rs1215,%rs952,%rs112;
}
	// end inline asm
	// begin inline asm
	{  cvt.f32.f16 %f499, %rs1215;}

	// end inline asm
	cvt.u32.u16 	%r1174, %rs1182;
	// begin inline asm
	cvt.rn.f16.s32 %rs959, %r1174;
	// end inline asm
	// begin inline asm
	{mul.f16 %rs960,%rs105,%rs959;
}
	// end inline asm
	// begin inline asm
	{mul.f16 %rs963,%rs960,%rs1137;
}
	// end inline asm
	// begin inline asm
	{add.f16 %rs1214,%rs963,%rs113;
}
	// end inline asm
	// begin inline asm
	{  cvt.f32.f16 %f498, %rs1214;}

	// end inline asm
	cvt.u32.u16 	%r1175, %rs1181;
	// begin inline asm
	cvt.rn.f16.s32 %rs970, %r1175;
	// end inline asm
	// begin inline asm
	{mul.f16 %rs971,%rs106,%rs970;
}
	// end inline asm
	// begin inline asm
	{mul.f16 %rs974,%rs971,%rs1137;
}
	// end inline asm
	// begin inline asm
	{add.f16 %rs1213,%rs974,%rs114;
}
	// end inline asm
	// begin inline asm
	{  cvt.f32.f16 %f497, %rs1213;}

	// end inline asm
	cvt.u32.u16 	%r1176, %rs1180;
	// begin inline asm
	cvt.rn.f16.s32 %rs981, %r1176;
	// end inline asm
	// begin inline asm
	{mul.f16 %rs982,%rs107,%rs981;
}
	// end inline asm
	// begin inline asm
	{mul.f16 %rs985,%rs982,%rs1137;
}
	// end inline asm
	// begin inline asm
	{add.f16 %rs1212,%rs985,%rs115;
}
	// end inline asm
	// begin inline asm
	{  cvt.f32.f16 %f496, %rs1212;}

	// end inline asm
	cvt.u32.u16 	%r1177, %rs1179;
	// begin inline asm
	cvt.rn.f16.s32 %rs992, %r1177;
	// end inline asm
	// begin inline asm
	{mul.f16 %rs993,%rs108,%rs992;
}
	// end inline asm
	// begin inline asm
	{mul.f16 %rs996,%rs993,%rs1137;
}
	// end inline asm
	// begin inline asm
	{add.f16 %rs1211,%rs996,%rs116;
}
	// end inline asm
	// begin inline asm
	{  cvt.f32.f16 %f495, %rs1211;}

	// end inline asm
	cvt.u32.u16 	%r1178, %rs1178;
	// begin inline asm
	cvt.rn.f16.s32 %rs1003, %r1178;
	// end inline asm
	// begin inline asm
	{mul.f16 %rs1004,%rs109,%rs1003;
}
	// end inline asm
	// begin inline asm
	{mul.f16 %rs1007,%rs1004,%rs1137;
}
	// end inline asm
	// begin inline asm
	{add.f16 %rs1210,%rs1007,%rs117;
}
	// end inline asm
	// begin inline asm
	{  cvt.f32.f16 %f494, %rs1210;}

	// end inline asm
	cvt.u32.u16 	%r1179, %rs1177;
	// begin inline asm
	cvt.rn.f16.s32 %rs1014, %r1179;
	// end inline asm
	// begin inline asm
	{mul.f16 %rs1015,%rs118,%rs1014;
}
	// end inline asm
	// begin inline asm
	{mul.f16 %rs1018,%rs1015,%rs1137;
}
	// end inline asm
	// begin inline asm
	{add.f16 %rs1209,%rs1018,%rs126;
}
	// end inline asm
	// begin inline asm
	{  cvt.f32.f16 %f493, %rs1209;}

	// end inline asm
	cvt.u32.u16 	%r1180, %rs1176;
	// begin inline asm
	cvt.rn.f16.s32 %rs1025, %r1180;
	// end inline asm
	// begin inline asm
	{mul.f16 %rs1026,%rs119,%rs1025;
}
	// end inline asm
	// begin inline asm
	{mul.f16 %rs1029,%rs1026,%rs1137;
}
	// end inline asm
	// begin inline asm
	{add.f16 %rs1208,%rs1029,%rs127;
}
	// end inline asm
	// begin inline asm
	{  cvt.f32.f16 %f492, %rs1208;}

	// end inline asm
	cvt.u32.u16 	%r1181, %rs1175;
	// begin inline asm
	cvt.rn.f16.s32 %rs1036, %r1181;
	// end inline asm
	// begin inline asm
	{mul.f16 %rs1037,%rs120,%rs1036;
}
	// end inline asm
	// begin inline asm
	{mul.f16 %rs1040,%rs1037,%rs1137;
}
	// end inline asm
	// begin inline asm
	{add.f16 %rs1207,%rs1040,%rs128;
}
	// end inline asm
	// begin inline asm
	{  cvt.f32.f16 %f491, %rs1207;}

	// end inline asm
	cvt.u32.u16 	%r1182, %rs1174;
	// begin inline asm
	cvt.rn.f16.s32 %rs1047, %r1182;
	// end inline asm
	// begin inline asm
	{mul.f16 %rs1048,%rs121,%rs1047;
}
	// end inline asm
	// begin inline asm
	{mul.f16 %rs1051,%rs1048,%rs1137;
}
	// end inline asm
	// begin inline asm
	{add.f16 %rs1206,%rs1051,%rs129;
}
	// end inline asm
	// begin inline asm
	{  cvt.f32.f16 %f490, %rs1206;}

	// end inline asm
	cvt.u32.u16 	%r1183, %rs1173;
	// begin inline asm
	cvt.rn.f16.s32 %rs1058, %r1183;
	// end inline asm
	// begin inline asm
	{mul.f16 %rs1059,%rs122,%rs1058;
}
	// end inline asm
	// begin inline asm
	{mul.f16 %rs1062,%rs1059,%rs1137;
}
	// end inline asm
	// begin inline asm
	{add.f16 %rs1205,%rs1062,%rs130;
}
	// end inline asm
	// begin inline asm
	{  cvt.f32.f16 %f489, %rs1205;}

	// end inline asm
	cvt.u32.u16 	%r1184, %rs1172;
	// begin inline asm
	cvt.rn.f16.s32 %rs1069, %r1184;
	// end inline asm
	// begin inline asm
	{mul.f16 %rs1070,%rs123,%rs1069;
}
	// end inline asm
	// begin inline asm
	{mul.f16 %rs1073,%rs1070,%rs1137;
}
	// end inline asm
	// begin inline asm
	{add.f16 %rs1204,%rs1073,%rs131;
}
	// end inline asm
	// begin inline asm
	{  cvt.f32.f16 %f488, %rs1204;}

	// end inline asm
	cvt.u32.u16 	%r1185, %rs1171;
	// begin inline asm
	cvt.rn.f16.s32 %rs1080, %r1185;
	// end inline asm
	// begin inline asm
	{mul.f16 %rs1081,%rs124,%rs1080;
}
	// end inline asm
	// begin inline asm
	{mul.f16 %rs1084,%rs1081,%rs1137;
}
	// end inline asm
	// begin inline asm
	{add.f16 %rs1203,%rs1084,%rs132;
}
	// end inline asm
	// begin inline asm
	{  cvt.f32.f16 %f487, %rs1203;}

	// end inline asm
	cvt.u32.u16 	%r1186, %rs1170;
	// begin inline asm
	cvt.rn.f16.s32 %rs1091, %r1186;
	// end inline asm
	// begin inline asm
	{mul.f16 %rs1092,%rs125,%rs1091;
}
	// end inline asm
	// begin inline asm
	{mul.f16 %rs1095,%rs1092,%rs1137;
}
	// end inline asm
	// begin inline asm
	{add.f16 %rs1202,%rs1095,%rs133;
}
	// end inline asm
	// begin inline asm
	{  cvt.f32.f16 %f486, %rs1202;}

	// end inline asm
$L__BB0_78:
	ld.param.u64 	%rd77, [_Z24fused_fast_ln_fwd_kernelI6__halfffhLi8ELi4ELi1ELi16ELi1024ELi32ELi32ELi128ELi4ELi256ELi4EEviimfbbmfPKT_S3_S3_PKT1_S6_PT2_PT0_SA_PS1_SB__param_16];
	ld.param.u64 	%rd74, [_Z24fused_fast_ln_fwd_kernelI6__halfffhLi8ELi4ELi1ELi16ELi1024ELi32ELi32ELi128ELi4ELi256ELi4EEviimfbbmfPKT_S3_S3_PKT1_S6_PT2_PT0_SA_PS1_SB__param_13];
	mov.u32 	%r1187, %tid.x;
	and.b32  	%r170, %r1187, 31;
	setp.ne.s32 	%p88, %r170, 0;
	cvta.to.global.u64 	%rd33, %rd77;
	shl.b32 	%r1188, %r1187, 3;
	and.b32  	%r1189, %r1188, 248;
	cvt.u64.u32 	%rd34, %r1189;
	shl.b32 	%r1190, %r1305, 10;
	cvt.s64.s32 	%rd35, %r1190;
	or.b64  	%rd36, %rd34, %rd35;
	shl.b64 	%rd37, %rd36, 1;
	add.s64 	%rd38, %rd33, %rd37;
	mov.b32 	%r1191, {%rs1227, %rs1226};
	mov.b32 	%r1192, {%rs1229, %rs1228};
	mov.b32 	%r1193, {%rs1231, %rs1230};
	mov.b32 	%r1194, {%rs1233, %rs1232};
	st.global.v4.b32 	[%rd38], {%r1194, %r1193, %r1192, %r1191};
	cvta.to.global.u64 	%rd39, %rd74;
	add.s64 	%rd40, %rd39, %rd36;
	cvt.u32.u16 	%r1195, %rs1194;
	cvt.u32.u16 	%r1196, %rs1195;
	prmt.b32 	%r1197, %r1196, %r1195, 0x3340U;
	cvt.u32.u16 	%r1198, %rs1196;
	cvt.u32.u16 	%r1199, %rs1197;
	prmt.b32 	%r1200, %r1199, %r1198, 0x3340U;
	prmt.b32 	%r1201, %r1200, %r1197, 0x5410U;
	cvt.u32.u16 	%r1202, %rs1198;
	cvt.u32.u16 	%r1203, %rs1199;
	prmt.b32 	%r1204, %r1203, %r1202, 0x3340U;
	cvt.u32.u16 	%r1205, %rs1200;
	cvt.u32.u16 	%r1206, %rs1201;
	prmt.b32 	%r1207, %r1206, %r1205, 0x3340U;
	prmt.b32 	%r1208, %r1207, %r1204, 0x5410U;
	st.global.v2.b32 	[%rd40], {%r1208, %r1201};
	mov.b32 	%r1209, {%rs1219, %rs1218};
	mov.b32 	%r1210, {%rs1221, %rs1220};
	mov.b32 	%r1211, {%rs1223, %rs1222};
	mov.b32 	%r1212, {%rs1225, %rs1224};
	st.global.v4.b32 	[%rd38+512], {%r1212, %r1211, %r1210, %r1209};
	cvt.u32.u16 	%r1213, %rs1186;
	cvt.u32.u16 	%r1214, %rs1187;
	prmt.b32 	%r1215, %r1214, %r1213, 0x3340U;
	cvt.u32.u16 	%r1216, %rs1188;
	cvt.u32.u16 	%r1217, %rs1189;
	prmt.b32 	%r1218, %r1217, %r1216, 0x3340U;
	prmt.b32 	%r1219, %r1218, %r1215, 0x5410U;
	cvt.u32.u16 	%r1220, %rs1190;
	cvt.u32.u16 	%r1221, %rs1191;
	prmt.b32 	%r1222, %r1221, %r1220, 0x3340U;
	cvt.u32.u16 	%r1223, %rs1192;
	cvt.u32.u16 	%r1224, %rs1193;
	prmt.b32 	%r1225, %r1224, %r1223, 0x3340U;
	prmt.b32 	%r1226, %r1225, %r1222, 0x5410U;
	st.global.v2.b32 	[%rd40+256], {%r1226, %r1219};
	mov.b32 	%r1227, {%rs1211, %rs1210};
	mov.b32 	%r1228, {%rs1213, %rs1212};
	mov.b32 	%r1229, {%rs1215, %rs1214};
	mov.b32 	%r1230, {%rs1217, %rs1216};
	st.global.v4.b32 	[%rd38+1024], {%r1230, %r1229, %r1228, %r1227};
	cvt.u32.u16 	%r1231, %rs1178;
	cvt.u32.u16 	%r1232, %rs1179;
	prmt.b32 	%r1233, %r1232, %r1231, 0x3340U;
	cvt.u32.u16 	%r1234, %rs1180;
	cvt.u32.u16 	%r1235, %rs1181;
	prmt.b32 	%r1236, %r1235, %r1234, 0x3340U;
	prmt.b32 	%r1237, %r1236, %r1233, 0x5410U;
	cvt.u32.u16 	%r1238, %rs1182;
	cvt.u32.u16 	%r1239, %rs1183;
	prmt.b32 	%r1240, %r1239, %r1238, 0x3340U;
	cvt.u32.u16 	%r1241, %rs1184;
	cvt.u32.u16 	%r1242, %rs1185;
	prmt.b32 	%r1243, %r1242, %r1241, 0x3340U;
	prmt.b32 	%r1244, %r1243, %r1240, 0x5410U;
	st.global.v2.b32 	[%rd40+512], {%r1244, %r1237};
	mov.b32 	%r1245, {%rs1203, %rs1202};
	mov.b32 	%r1246, {%rs1205, %rs1204};
	mov.b32 	%r1247, {%rs1207, %rs1206};
	mov.b32 	%r1248, {%rs1209, %rs1208};
	st.global.v4.b32 	[%rd38+1536], {%r1248, %r1247, %r1246, %r1245};
	cvt.u32.u16 	%r1249, %rs1170;
	cvt.u32.u16 	%r1250, %rs1171;
	prmt.b32 	%r1251, %r1250, %r1249, 0x3340U;
	cvt.u32.u16 	%r1252, %rs1172;
	cvt.u32.u16 	%r1253, %rs1173;
	prmt.b32 	%r1254, %r1253, %r1252, 0x3340U;
	prmt.b32 	%r1255, %r1254, %r1251, 0x5410U;
	cvt.u32.u16 	%r1256, %rs1174;
	cvt.u32.u16 	%r1257, %rs1175;
	prmt.b32 	%r1258, %r1257, %r1256, 0x3340U;
	cvt.u32.u16 	%r1259, %rs1176;
	cvt.u32.u16 	%r1260, %rs1177;
	prmt.b32 	%r1261, %r1260, %r1259, 0x3340U;
	prmt.b32 	%r1262, %r1261, %r1258, 0x5410U;
	st.global.v2.b32 	[%rd40+768], {%r1262, %r1255};
	add.f32 	%f333, %f517, 0f00000000;
	add.f32 	%f334, %f333, %f516;
	add.f32 	%f335, %f334, %f515;
	add.f32 	%f336, %f335, %f514;
	add.f32 	%f337, %f336, %f513;
	add.f32 	%f338, %f337, %f512;
	add.f32 	%f339, %f338, %f511;
	add.f32 	%f340, %f339, %f510;
	add.f32 	%f341, %f340, %f509;
	add.f32 	%f342, %f341, %f508;
	add.f32 	%f343, %f342, %f507;
	add.f32 	%f344, %f343, %f506;
	add.f32 	%f345, %f344, %f505;
	add.f32 	%f346, %f345, %f504;
	add.f32 	%f347, %f346, %f503;
	add.f32 	%f348, %f347, %f502;
	add.f32 	%f349, %f348, %f501;
	add.f32 	%f350, %f349, %f500;
	add.f32 	%f351, %f350, %f499;
	add.f32 	%f352, %f351, %f498;
	add.f32 	%f353, %f352, %f497;
	add.f32 	%f354, %f353, %f496;
	add.f32 	%f355, %f354, %f495;
	add.f32 	%f356, %f355, %f494;
	add.f32 	%f357, %f356, %f493;
	add.f32 	%f358, %f357, %f492;
	add.f32 	%f359, %f358, %f491;
	add.f32 	%f360, %f359, %f490;
	add.f32 	%f361, %f360, %f489;
	add.f32 	%f362, %f361, %f488;
	add.f32 	%f363, %f362, %f487;
	add.f32 	%f364, %f363, %f486;
	mov.b32 	%r1263, %f364;
	shfl.sync.bfly.b32	%r1264|%p89, %r1263, 1, 31, -1;
	mov.b32 	%f365, %r1264;
	add.f32 	%f366, %f364, %f365;
	mov.b32 	%r1265, %f366;
	shfl.sync.bfly.b32	%r1266|%p90, %r1265, 2, 31, -1;
	mov.b32 	%f367, %r1266;
	add.f32 	%f368, %f366, %f367;
	mov.b32 	%r1267, %f368;
	shfl.sync.bfly.b32	%r1268|%p91, %r1267, 4, 31, -1;
	mov.b32 	%f369, %r1268;
	add.f32 	%f370, %f368, %f369;
	mov.b32 	%r1269, %f370;
	shfl.sync.bfly.b32	%r1270|%p92, %r1269, 8, 31, -1;
	mov.b32 	%f371, %r1270;
	add.f32 	%f372, %f370, %f371;
	mov.b32 	%r1271, %f372;
	shfl.sync.bfly.b32	%r1272|%p93, %r1271, 16, 31, -1;
	mov.b32 	%f373, %r1272;
	add.f32 	%f374, %f372, %f373;
	mul.f32 	%f189, %f374, 0f3A800000;
	@%p88 bra 	$L__BB0_80;
	ld.param.u64 	%rd75, [_Z24fused_fast_ln_fwd_kernelI6__halfffhLi8ELi4ELi1ELi16ELi1024ELi32ELi32ELi128ELi4ELi256ELi4EEviimfbbmfPKT_S3_S3_PKT1_S6_PT2_PT0_SA_PS1_SB__param_14];
	cvta.to.global.u64 	%rd41, %rd75;
	mul.wide.s32 	%rd42, %r1305, 4;
	add.s64 	%rd43, %rd41, %rd42;
	st.global.f32 	[%rd43], %f189;
$L__BB0_80:
	ld.param.f32 	%f485, [_Z24fused_fast_ln_fwd_kernelI6__halfffhLi8ELi4ELi1ELi16ELi1024ELi32ELi32ELi128ELi4ELi256ELi4EEviimfbbmfPKT_S3_S3_PKT1_S6_PT2_PT0_SA_PS1_SB__param_7];
	sub.f32 	%f190, %f517, %f189;
	fma.rn.f32 	%f375, %f190, %f190, 0f00000000;
	sub.f32 	%f191, %f516, %f189;
	fma.rn.f32 	%f376, %f191, %f191, %f375;
	sub.f32 	%f192, %f515, %f189;
	fma.rn.f32 	%f377, %f192, %f192, %f376;
	sub.f32 	%f193, %f514, %f189;
	fma.rn.f32 	%f378, %f193, %f193, %f377;
	sub.f32 	%f194, %f513, %f189;
	fma.rn.f32 	%f379, %f194, %f194, %f378;
	sub.f32 	%f195, %f512, %f189;
	fma.rn.f32 	%f380, %f195, %f195, %f379;
	sub.f32 	%f196, %f511, %f189;
	fma.rn.f32 	%f381, %f196, %f196, %f380;
	sub.f32 	%f197, %f510, %f189;
	fma.rn.f32 	%f382, %f197, %f197, %f381;
	sub.f32 	%f198, %f509, %f189;
	fma.rn.f32 	%f383, %f198, %f198, %f382;
	sub.f32 	%f199, %f508, %f189;
	fma.rn.f32 	%f384, %f199, %f199, %f383;
	sub.f32 	%f200, %f507, %f189;
	fma.rn.f32 	%f385, %f200, %f200, %f384;
	sub.f32 	%f201, %f506, %f189;
	fma.rn.f32 	%f386, %f201, %f201, %f385;
	sub.f32 	%f202, %f505, %f189;
	fma.rn.f32 	%f387, %f202, %f202, %f386;
	sub.f32 	%f203, %f504, %f189;
	fma.rn.f32 	%f388, %f203, %f203, %f387;
	sub.f32 	%f204, %f503, %f189;
	fma.rn.f32 	%f389, %f204, %f204, %f388;
	sub.f32 	%f205, %f502, %f189;
	fma.rn.f32 	%f390, %f205, %f205, %f389;
	sub.f32 	%f206, %f501, %f189;
	fma.rn.f32 	%f391, %f206, %f206, %f390;
	sub.f32 	%f207, %f500, %f189;
	fma.rn.f32 	%f392, %f207, %f207, %f391;
	sub.f32 	%f208, %f499, %f189;
	fma.rn.f32 	%f393, %f208, %f208, %f392;
	sub.f32 	%f209, %f498, %f189;
	fma.rn.f32 	%f394, %f209, %f209, %f393;
	sub.f32 	%f210, %f497, %f189;
	fma.rn.f32 	%f395, %f210, %f210, %f394;
	sub.f32 	%f211, %f496, %f189;
	fma.rn.f32 	%f396, %f211, %f211, %f395;
	sub.f32 	%f212, %f495, %f189;
	fma.rn.f32 	%f397, %f212, %f212, %f396;
	sub.f32 	%f213, %f494, %f189;
	fma.rn.f32 	%f398, %f213, %f213, %f397;
	sub.f32 	%f214, %f493, %f189;
	fma.rn.f32 	%f399, %f214, %f214, %f398;
	sub.f32 	%f215, %f492, %f189;
	fma.rn.f32 	%f400, %f215, %f215, %f399;
	sub.f32 	%f216, %f491, %f189;
	fma.rn.f32 	%f401, %f216, %f216, %f400;
	sub.f32 	%f217, %f490, %f189;
	fma.rn.f32 	%f402, %f217, %f217, %f401;
	sub.f32 	%f218, %f489, %f189;
	fma.rn.f32 	%f403, %f218, %f218, %f402;
	sub.f32 	%f219, %f488, %f189;
	fma.rn.f32 	%f404, %f219, %f219, %f403;
	sub.f32 	%f220, %f487, %f189;
	fma.rn.f32 	%f405, %f220, %f220, %f404;
	sub.f32 	%f221, %f486, %f189;
	fma.rn.f32 	%f406, %f221, %f221, %f405;
	mov.b32 	%r1273, %f406;
	shfl.sync.bfly.b32	%r1274|%p95, %r1273, 1, 31, -1;
	mov.b32 	%f407, %r1274;
	add.f32 	%f408, %f406, %f407;
	mov.b32 	%r1275, %f408;
	shfl.sync.bfly.b32	%r1276|%p96, %r1275, 2, 31, -1;
	mov.b32 	%f409, %r1276;
	add.f32 	%f410, %f408, %f409;
	mov.b32 	%r1277, %f410;
	shfl.sync.bfly.b32	%r1278|%p97, %r1277, 4, 31, -1;
	mov.b32 	%f411, %r1278;
	add.f32 	%f412, %f410, %f411;
	mov.b32 	%r1279, %f412;
	shfl.sync.bfly.b32	%r1280|%p98, %r1279, 8, 31, -1;
	mov.b32 	%f413, %r1280;
	add.f32 	%f414, %f412, %f413;
	mov.b32 	%r1281, %f414;
	shfl.sync.bfly.b32	%r1282|%p99, %r1281, 16, 31, -1;
	mov.b32 	%f415, %r1282;
	add.f32 	%f416, %f414, %f415;
	mul.f32 	%f222, %f416, 0f3A800000;
	add.f32 	%f223, %f485, %f222;
	@%p88 bra 	$L__BB0_82;
	ld.param.u64 	%rd76, [_Z24fused_fast_ln_fwd_kernelI6__halfffhLi8ELi4ELi1ELi16ELi1024ELi32ELi32ELi128ELi4ELi256ELi4EEviimfbbmfPKT_S3_S3_PKT1_S6_PT2_PT0_SA_PS1_SB__param_15];
	cvta.to.global.u64 	%rd44, %rd76;
	mul.wide.s32 	%rd45, %r1305, 4;
	add.s64 	%rd46, %rd44, %rd45;
	st.global.f32 	[%rd46], %f222;
$L__BB0_82:
	ld.param.u64 	%rd78, [_Z24fused_fast_ln_fwd_kernelI6__halfffhLi8ELi4ELi1ELi16ELi1024ELi32ELi32ELi128ELi4ELi256ELi4EEviimfbbmfPKT_S3_S3_PKT1_S6_PT2_PT0_SA_PS1_SB__param_17];
	ld.param.u32 	%r1304, [_Z24fused_fast_ln_fwd_kernelI6__halfffhLi8ELi4ELi1ELi16ELi1024ELi32ELi32ELi128ELi4ELi256ELi4EEviimfbbmfPKT_S3_S3_PKT1_S6_PT2_PT0_SA_PS1_SB__param_0];
	rsqrt.approx.f32 	%f449, %f223;
	mul.f32 	%f450, %f449, %f190;
	fma.rn.f32 	%f417, %f64, %f450, %f56;
	// begin inline asm
	{  cvt.rn.f16.f32 %rs1102, %f417;}

	// end inline asm
	mul.f32 	%f451, %f449, %f191;
	fma.rn.f32 	%f418, %f63, %f451, %f55;
	// begin inline asm
	{  cvt.rn.f16.f32 %rs1103, %f418;}

	// end inline asm
	mul.f32 	%f452, %f449, %f192;
	fma.rn.f32 	%f419, %f62, %f452, %f54;
	// begin inline asm
	{  cvt.rn.f16.f32 %rs1104, %f419;}

	// end inline asm
	mul.f32 	%f453, %f449, %f193;
	fma.rn.f32 	%f420, %f61, %f453, %f53;
	// begin inline asm
	{  cvt.rn.f16.f32 %rs1105, %f420;}

	// end inline asm
	mul.f32 	%f454, %f449, %f194;
	fma.rn.f32 	%f421, %f60, %f454, %f52;
	// begin inline asm
	{  cvt.rn.f16.f32 %rs1106, %f421;}

	// end inline asm
	mul.f32 	%f455, %f449, %f195;
	fma.rn.f32 	%f422, %f59, %f455, %f51;
	// begin inline asm
	{  cvt.rn.f16.f32 %rs1107, %f422;}

	// end inline asm
	mul.f32 	%f456, %f449, %f196;
	fma.rn.f32 	%f423, %f58, %f456, %f50;
	// begin inline asm
	{  cvt.rn.f16.f32 %rs1108, %f423;}

	// end inline asm
	mul.f32 	%f457, %f449, %f197;
	fma.rn.f32 	%f424, %f57, %f457, %f49;
	// begin inline asm
	{  cvt.rn.f16.f32 %rs1109, %f424;}

	// end inline asm
	mul.f32 	%f458, %f449, %f198;
	fma.rn.f32 	%f425, %f48, %f458, %f40;
	// begin inline asm
	{  cvt.rn.f16.f32 %rs1110, %f425;}

	// end inline asm
	mul.f32 	%f459, %f449, %f199;
	fma.rn.f32 	%f426, %f47, %f459, %f39;
	// begin inline asm
	{  cvt.rn.f16.f32 %rs1111, %f426;}

	// end inline asm
	mul.f32 	%f460, %f449, %f200;
	fma.rn.f32 	%f427, %f46, %f460, %f38;
	// begin inline asm
	{  cvt.rn.f16.f32 %rs1112, %f427;}

	// end inline asm
	mul.f32 	%f461, %f449, %f201;
	fma.rn.f32 	%f428, %f45, %f461, %f37;
	// begin inline asm
	{  cvt.rn.f16.f32 %rs1113, %f428;}

	// end inline asm
	mul.f32 	%f462, %f449, %f202;
	fma.rn.f32 	%f429, %f44, %f462, %f36;
	// begin inline asm
	{  cvt.rn.f16.f32 %rs1114, %f429;}

	// end inline asm
	mul.f32 	%f463, %f449, %f203;
	fma.rn.f32 	%f430, %f43, %f463, %f35;
	// begin inline asm
	{  cvt.rn.f16.f32 %rs1115, %f430;}

	// end inline asm
	mul.f32 	%f464, %f449, %f204;
	fma.rn.f32 	%f431, %f42, %f464, %f34;
	// begin inline asm
	{  cvt.rn.f16.f32 %rs1116, %f431;}

	// end inline asm
	mul.f32 	%f465, %f449, %f205;
	fma.rn.f32 	%f432, %f41, %f465, %f33;
	// begin inline asm
	{  cvt.rn.f16.f32 %rs1117, %f432;}

	// end inline asm
	mul.f32 	%f466, %f449, %f206;
	fma.rn.f32 	%f433, %f32, %f466, %f24;
	// begin inline asm
	{  cvt.rn.f16.f32 %rs1118, %f433;}

	// end inline asm
	mul.f32 	%f467, %f449, %f207;
	fma.rn.f32 	%f434, %f31, %f467, %f23;
	// begin inline asm
	{  cvt.rn.f16.f32 %rs1119, %f434;}

	// end inline asm
	mul.f32 	%f468, %f449, %f208;
	fma.rn.f32 	%f435, %f30, %f468, %f22;
	// begin inline asm
	{  cvt.rn.f16.f32 %rs1120, %f435;}

	// end inline asm
	mul.f32 	%f469, %f449, %f209;
	fma.rn.f32 	%f436, %f29, %f469, %f21;
	// begin inline asm
	{  cvt.rn.f16.f32 %rs1121, %f436;}

	// end inline asm
	mul.f32 	%f470, %f449, %f210;
	fma.rn.f32 	%f437, %f28, %f470, %f20;
	// begin inline asm
	{  cvt.rn.f16.f32 %rs1122, %f437;}

	// end inline asm
	mul.f32 	%f471, %f449, %f211;
	fma.rn.f32 	%f438, %f27, %f471, %f19;
	// begin inline asm
	{  cvt.rn.f16.f32 %rs1123, %f438;}

	// end inline asm
	mul.f32 	%f472, %f449, %f212;
	fma.rn.f32 	%f439, %f26, %f472, %f18;
	// begin inline asm
	{  cvt.rn.f16.f32 %rs1124, %f439;}

	// end inline asm
	mul.f32 	%f473, %f449, %f213;
	fma.rn.f32 	%f440, %f25, %f473, %f17;
	// begin inline asm
	{  cvt.rn.f16.f32 %rs1125, %f440;}

	// end inline asm
	mul.f32 	%f474, %f449, %f214;
	fma.rn.f32 	%f441, %f16, %f474, %f8;
	// begin inline asm
	{  cvt.rn.f16.f32 %rs1126, %f441;}

	// end inline asm
	mul.f32 	%f475, %f449, %f215;
	fma.rn.f32 	%f442, %f15, %f475, %f7;
	// begin inline asm
	{  cvt.rn.f16.f32 %rs1127, %f442;}

	// end inline asm
	mul.f32 	%f476, %f449, %f216;
	fma.rn.f32 	%f443, %f14, %f476, %f6;
	// begin inline asm
	{  cvt.rn.f16.f32 %rs1128, %f443;}

	// end inline asm
	mul.f32 	%f477, %f449, %f217;
	fma.rn.f32 	%f444, %f13, %f477, %f5;
	// begin inline asm
	{  cvt.rn.f16.f32 %rs1129, %f444;}

	// end inline asm
	mul.f32 	%f478, %f449, %f218;
	fma.rn.f32 	%f445, %f12, %f478, %f4;
	// begin inline asm
	{  cvt.rn.f16.f32 %rs1130, %f445;}

	// end inline asm
	mul.f32 	%f479, %f449, %f219;
	fma.rn.f32 	%f446, %f11, %f479, %f3;
	// begin inline asm
	{  cvt.rn.f16.f32 %rs1131, %f446;}

	// end inline asm
	mul.f32 	%f480, %f449, %f220;
	fma.rn.f32 	%f447, %f10, %f480, %f2;
	// begin inline asm
	{  cvt.rn.f16.f32 %rs1132, %f447;}

	// end inline asm
	mul.f32 	%f481, %f449, %f221;
	fma.rn.f32 	%f448, %f9, %f481, %f1;
	// begin inline asm
	{  cvt.rn.f16.f32 %rs1133, %f448;}

	// end inline asm
	cvta.to.global.u64 	%rd47, %rd78;
	shl.b32 	%r1283, %r170, 3;
	cvt.u64.u32 	%rd48, %r1283;
	or.b64  	%rd50, %rd48, %rd35;
	shl.b64 	%rd51, %rd50, 1;
	add.s64 	%rd52, %rd47, %rd51;
	mov.b32 	%r1285, {%rs1108, %rs1109};
	mov.b32 	%r1286, {%rs1106, %rs1107};
	mov.b32 	%r1287, {%rs1104, %rs1105};
	mov.b32 	%r1288, {%rs1102, %rs1103};
	st.global.v4.b32 	[%rd52], {%r1288, %r1287, %r1286, %r1285};
	mov.b32 	%r1289, {%rs1116, %rs1117};
	mov.b32 	%r1290, {%rs1114, %rs1115};
	mov.b32 	%r1291, {%rs1112, %rs1113};
	mov.b32 	%r1292, {%rs1110, %rs1111};
	st.global.v4.b32 	[%rd52+512], {%r1292, %r1291, %r1290, %r1289};
	mov.b32 	%r1293, {%rs1124, %rs1125};
	mov.b32 	%r1294, {%rs1122, %rs1123};
	mov.b32 	%r1295, {%rs1120, %rs1121};
	mov.b32 	%r1296, {%rs1118, %rs1119};
	st.global.v4.b32 	[%rd52+1024], {%r1296, %r1295, %r1294, %r1293};
	mov.b32 	%r1297, {%rs1132, %rs1133};
	mov.b32 	%r1298, {%rs1130, %rs1131};
	mov.b32 	%r1299, {%rs1128, %rs1129};
	mov.b32 	%r1300, {%rs1126, %rs1127};
	st.global.v4.b32 	[%rd52+1536], {%r1300, %r1299, %r1298, %r1297};
	mov.u32 	%r1301, %nctaid.x;
	shl.b32 	%r1302, %r1301, 2;
	add.s32 	%r1305, %r1305, %r1302;
	setp.lt.s32 	%p100, %r1305, %r1304;
	@%p100 bra 	$L__BB0_9;
$L__BB0_83:
	ret;

}


// ===== COMPILED SASS (sm_100) =====

	.target	sm_100

	.elftype	@"ET_EXEC"


//--------------------- .note.nv.tkinfo           --------------------------
	.section	.note.nv.tkinfo,"",@"SHT_NOTE"
	.sectionflags	@"SHF_NOTE_NV_TKINFO"
	.tkinfo
        /*0018*/ 	.word	0x00000002
        /*0030*/ 	.string	""
        /*0030*/ 	.string	"ptxas"
        /*0030*/ 	.string	"Cuda compilation tools, release 13.0, V13.0.88"
        /*0030*/ 	.string	"Build cuda_13.0.r13.0/compiler.36424714_0"
        /*0030*/ 	.string	"-arch sm_100 -m 64 "



//--------------------- .note.nv.cuinfo           --------------------------
	.section	.note.nv.cuinfo,"",@"SHT_NOTE"
	.sectionflags	@"SHF_NOTE_NV_CUINFO"
        /*0018*/ 	.short	0x0002
        /*001a*/ 	.short	0x0064
        /*001c*/ 	.short	0x0082
	.zero		2


//--------------------- .nv.info                  --------------------------
	.section	.nv.info,"",@"SHT_CUDA_INFO"
	.align	4


	//----- nvinfo : EIATTR_REGCOUNT
	.align		4
        /*0000*/ 	.byte	0x04, 0x2f
        /*0002*/ 	.short	(.L_10 - .L_9)
	.align		4
.L_9:
        /*0004*/ 	.word	index@(_Z24fused_fast_ln_fwd_kernelI6__halfffhLi8ELi4ELi1ELi16ELi1024ELi32ELi32ELi128ELi4ELi256ELi4EEviimfbbmfPKT_S3_S3_PKT1_S6_PT2_PT0_SA_PS1_SB_)
        /*0008*/ 	.word	0x000000c7


	//----- nvinfo : EIATTR_FRAME_SIZE
	.align		4
.L_10:
        /*000c*/ 	.byte	0x04, 0x11
        /*000e*/ 	.short	(.L_12 - .L_11)
	.align		4
.L_11:
        /*0010*/ 	.word	index@($__internal_0_$__cuda_sm20_rcp_rn_f32_slowpath)
        /*0014*/ 	.word	0x00000000


	//----- nvinfo : EIATTR_FRAME_SIZE
	.align		4
.L_12:
        /*0018*/ 	.byte	0x04, 0x11
        /*001a*/ 	.short	(.L_14 - .L_13)
	.align		4
.L_13:
        /*001c*/ 	.word	index@(_Z24fused_fast_ln_fwd_kernelI6__halfffhLi8ELi4ELi1ELi16ELi1024ELi32ELi32ELi128ELi4ELi256ELi4EEviimfbbmfPKT_S3_S3_PKT1_S6_PT2_PT0_SA_PS1_SB_)
        /*0020*/ 	.word	0x00000000


	//----- nvinfo : EIATTR_MIN_STACK_SIZE
	.align		4
.L_14:
        /*0024*/ 	.byte	0x04, 0x12
        /*0026*/ 	.short	(.L_16 - .L_15)
	.align		4
.L_15:
        /*0028*/ 	.word	index@(_Z24fused_fast_ln_fwd_kernelI6__halfffhLi8ELi4ELi1ELi16ELi1024ELi32ELi32ELi128ELi4ELi256ELi4EEviimfbbmfPKT_S3_S3_PKT1_S6_PT2_PT0_SA_PS1_SB_)
        /*002c*/ 	.word	0x00000000
.L_16:


//--------------------- .nv.compat                --------------------------
	.section	.nv.compat,"",@"SHT_CUDA_COMPAT_INFO"
	.align	4
        /*0000*/ 	.byte	0x02, 0x09, 0x00, 0x00, 0x02, 0x02, 0x01, 0x00, 0x02, 0x05, 0x05, 0x00, 0x03, 0x07, 0x01, 0x01
        /*0010*/ 	.byte	0x02, 0x03, 0x00, 0x00, 0x02, 0x06, 0x01, 0x00, 0x04, 0x0b, 0x08, 0x00, 0x01, 0x00, 0x00, 0x00
        /*0020*/ 	.byte	0x00, 0x00, 0x00, 0x00


//--------------------- .nv.info._Z24fused_fast_ln_fwd_kernelI6__halfffhLi8ELi4ELi1ELi16ELi1024ELi32ELi32ELi128ELi4ELi256ELi4EEviimfbbmfPKT_S3_S3_PKT1_S6_PT2_PT0_SA_PS1_SB_ --------------------------
	.section	.nv.info._Z24fused_fast_ln_fwd_kernelI6__halfffhLi8ELi4ELi1ELi16ELi1024ELi32ELi32ELi128ELi4ELi256ELi4EEviimfbbmfPKT_S3_S3_PKT1_S6_PT2_PT0_SA_PS1_SB_,"",@"SHT_CUDA_INFO"
	.sectionflags	@""
	.align	4


	//----- nvinfo : EIATTR_CUDA_API_VERSION
	.align		4
        /*0000*/ 	.byte	0x04, 0x37
        /*0002*/ 	.short	(.L_18 - .L_17)
.L_17:
        /*0004*/ 	.word	0x00000082


	//----- nvinfo : EIATTR_KPARAM_INFO
	.align		4
.L_18:
        /*0008*/ 	.byte	0x04, 0x17
        /*000a*/ 	.short	(.L_20 - .L_19)
.L_19:
        /*000c*/ 	.word	0x00000000
        /*0010*/ 	.short	0x0011
        /*0012*/ 	.short	0x0070
        /*0014*/ 	.byte	0x00, 0xf5, 0x21, 0x00


	//----- nvinfo : EIATTR_KPARAM_INFO
	.align		4
.L_20:
        /*0018*/ 	.byte	0x04, 0x17
        /*001a*/ 	.short	(.L_22 - .L_21)
.L_21:
        /*001c*/ 	.word	0x00000000
        /*0020*/ 	.short	0x0010
        /*0022*/ 	.short	0x0068
        /*0024*/ 	.byte	0x00, 0xf5, 0x21, 0x00


	//----- nvinfo : EIATTR_KPARAM_INFO
	.align		4
.L_22:
        /*0028*/ 	.byte	0x04, 0x17
        /*002a*/ 	.short	(.L_24 - .L_23)
.L_23:
        /*002c*/ 	.word	0x00000000
        /*0030*/ 	.short	0x000f
        /*0032*/ 	.short	0x0060
        /*0034*/ 	.byte	0x00, 0xf5, 0x21, 0x00


	//----- nvinfo : EIATTR_KPARAM_INFO
	.align		4
.L_24:
        /*0038*/ 	.byte	0x04, 0x17
        /*003a*/ 	.short	(.L_26 - .L_25)
.L_25:
        /*003c*/ 	.word	0x00000000
        /*0040*/ 	.short	0x000e
        /*0042*/ 	.short	0x0058
        /*0044*/ 	.byte	0x00, 0xf5, 0x21, 0x00


	//----- nvinfo : EIATTR_KPARAM_INFO
	.align		4
.L_26:
        /*0048*/ 	.byte	0x04, 0x17
        /*004a*/ 	.short	(.L_28 - .L_27)
.L_27:
        /*004c*/ 	.word	0x00000000
        /*0050*/ 	.short	0x000d
        /*0052*/ 	.short	0x0050
        /*0054*/ 	.byte	0x00, 0xf5, 0x21, 0x00


	//----- nvinfo : EIATTR_KPARAM_INFO
	.align		4
.L_28:
        /*0058*/ 	.byte	0x04, 0x17
        /*005a*/ 	.short	(.L_30 - .L_29)
.L_29:
        /*005c*/ 	.word	0x00000000
        /*0060*/ 	.short	0x000c
        /*0062*/ 	.short	0x0048
        /*0064*/ 	.byte	0x00, 0xf5, 0x21, 0x00


	//----- nvinfo : EIATTR_KPARAM_INFO
	.align		4
.L_30:
        /*0068*/ 	.byte	0x04, 0x17
        /*006a*/ 	.short	(.L_32 - .L_31)
.L_31:
        /*006c*/ 	.word	0x00000000
        /*0070*/ 	.short	0x000b
        /*0072*/ 	.short	0x0040
        /*0074*/ 	.byte	0x00, 0xf5, 0x21, 0x00


	//----- nvinfo : EIATTR_KPARAM_INFO
	.align		4
.L_32:
        /*0078*/ 	.byte	0x04, 0x17
        /*007a*/ 	.short	(.L_34 - .L_33)
.L_33:
        /*007c*/ 	.word	0x00000000
        /*0080*/ 	.short	0x000a
        /*0082*/ 	.short	0x0038
        /*0084*/ 	.byte	0x00, 0xf5, 0x21, 0x00


	//----- nvinfo : EIATTR_KPARAM_INFO
	.align		4
.L_34:
        /*0088*/ 	.byte	0x04, 0x17
        /*008a*/ 	.short	(.L_36 - .L_35)
.L_35:
        /*008c*/ 	.word	0x00000000
        /*0090*/ 	.short	0x0009
        /*0092*/ 	.short	0x0030
        /*0094*/ 	.byte	0x00, 0xf5, 0x21, 0x00


	//----- nvinfo : EIATTR_KPARAM_INFO
	.align		4
.L_36:
        /*0098*/ 	.byte	0x04, 0x17
        /*009a*/ 	.short	(.L_38 - .L_37)
.L_37:
        /*009c*/ 	.word	0x00000000
        /*00a0*/ 	.short	0x0008
        /*00a2*/ 	.short	0x0028
        /*00a4*/ 	.byte	0x00, 0xf5, 0x21, 0x00


	//----- nvinfo : EIATTR_KPARAM_INFO
	.align		4
.L_38:
        /*00a8*/ 	.byte	0x04, 0x17
        /*00aa*/ 	.short	(.L_40 - .L_39)
.L_39:
        /*00ac*/ 	.word	0x00000000
        /*00b0*/ 	.short	0x0007
        /*00b2*/ 	.short	0x0020
        /*00b4*/ 	.byte	0x00, 0xf0, 0x11, 0x00


	//----- nvinfo : EIATTR_KPARAM_INFO
	.align		4
.L_40:
        /*00b8*/ 	.byte	0x04, 0x17
        /*00ba*/ 	.short	(.L_42 - .L_41)
.L_41:
        /*00bc*/ 	.word	0x00000000
        /*00c0*/ 	.short	0x0006
        /*00c2*/ 	.short	0x0018
        /*00c4*/ 	.byte	0x00, 0xf0, 0x21, 0x00


	//----- nvinfo : EIATTR_KPARAM_INFO
	.align		4
.L_42:
        /*00c8*/ 	.byte	0x04, 0x17
        /*00ca*/ 	.short	(.L_44 - .L_43)
.L_43:
        /*00cc*/ 	.word	0x00000000
        /*00d0*/ 	.short	0x0005
        /*00d2*/ 	.short	0x0015
        /*00d4*/ 	.byte	0x00, 0xf0, 0x05, 0x00


	//----- nvinfo : EIATTR_KPARAM_INFO
	.align		4
.L_44:
        /*00d8*/ 	.byte	0x04, 0x17
        /*00da*/ 	.short	(.L_46 - .L_45)
.L_45:
        /*00dc*/ 	.word	0x00000000
        /*00e0*/ 	.short	0x0004
        /*00e2*/ 	.short	0x0014
        /*00e4*/ 	.byte	0x00, 0xf0, 0x05, 0x00


	//----- nvinfo : EIATTR_KPARAM_INFO
	.align		4
.L_46:
        /*00e8*/ 	.byte	0x04, 0x17
        /*00ea*/ 	.short	(.L_48 - .L_47)
.L_47:
        /*00ec*/ 	.word	0x00000000
        /*00f0*/ 	.short	0x0003
        /*00f2*/ 	.short	0x0010
        /*00f4*/ 	.byte	0x00, 0xf0, 0x11, 0x00


	//----- nvinfo : EIATTR_KPARAM_INFO
	.align		4
.L_48:
        /*00f8*/ 	.byte	0x04, 0x17
        /*00fa*/ 	.short	(.L_50 - .L_49)
.L_49:
        /*00fc*/ 	.word	0x00000000
        /*0100*/ 	.short	0x0002
        /*0102*/ 	.short	0x0008
        /*0104*/ 	.byte	0x00, 0xf0, 0x21, 0x00


	//----- nvinfo : EIATTR_KPARAM_INFO
	.align		4
.L_50:
        /*0108*/ 	.byte	0x04, 0x17
        /*010a*/ 	.short	(.L_52 - .L_51)
.L_51:
        /*010c*/ 	.word	0x00000000
        /*0110*/ 	.short	0x0001
        /*0112*/ 	.short	0x0004
        /*0114*/ 	.byte	0x00, 0xf0, 0x11, 0x00


	//----- nvinfo : EIATTR_KPARAM_INFO
	.align		4
.L_52:
        /*0118*/ 	.byte	0x04, 0x17
        /*011a*/ 	.short	(.L_54 - .L_53)
.L_53:
        /*011c*/ 	.word	0x00000000
        /*0120*/ 	.short	0x0000
        /*0122*/ 	.short	0x0000
        /*0124*/ 	.byte	0x00, 0xf0, 0x11, 0x00


	//----- nvinfo : EIATTR_SPARSE_MMA_MASK
	.align		4
.L_54:
        /*0128*/ 	.byte	0x03, 0x50
        /*012a*/ 	.short	0x0000


	//----- nvinfo : EIATTR_MAXREG_COUNT
	.align		4
        /*012c*/ 	.byte	0x03, 0x1b
        /*012e*/ 	.short	0x00ff


	//----- nvinfo : EIATTR_MERCURY_ISA_VERSION
	.align		4
        /*0130*/ 	.byte	0x03, 0x5f
        /*0132*/ 	.short	0x0101


	//----- nvinfo : EIATTR_COOP_GROUP_MASK_REGIDS
	.align		4
        /*0134*/ 	.byte	0x04, 0x29
        /*0136*/ 	.short	(.L_56 - .L_55)


	//   ....[0]....
.L_55:
        /*0138*/ 	.word	0xffffffff


	//   ....[1]....
        /*013c*/ 	.word	0xffffffff


	//   ....[2]....
        /*0140*/ 	.word	0xffffffff


	//   ....[3]....
        /*0144*/ 	.word	0xffffffff


	//   ....[4]....
        /*0148*/ 	.word	0xffffffff


	//   ....[5]....
        /*014c*/ 	.word	0xffffffff


	//   ....[6]....
        /*0150*/ 	.word	0xffffffff


	//   ....[7]....
        /*0154*/ 	.word	0xffffffff


	//   ....[8]....
        /*0158*/ 	.word	0xffffffff


	//   ....[9]....
        /*015c*/ 	.word	0xffffffff


	//   ....[10]....
        /*0160*/ 	.word	0x0500005a


	//   ....[11]....
        /*0164*/ 	.word	0x0500005a


	//   ....[12]....
        /*0168*/ 	.word	0x0500005a


	//   ....[13]....
        /*016c*/ 	.word	0x0500005a


	//   ....[14]....
        /*0170*/ 	.word	0x0500005a


	//   ....[15]....
        /*0174*/ 	.word	0x0500005a


	//   ....[16]....
        /*0178*/ 	.word	0x0500005a


	//   ....[17]....
        /*017c*/ 	.word	0x0500005a


	//   ....[18]....
        /*0180*/ 	.word	0x0500005a


	//   ....[19]....
        /*0184*/ 	.word	0x0500005a


	//----- nvinfo : EIATTR_COOP_GROUP_INSTR_OFFSETS
	.align		4
.L_56:
        /*0188*/ 	.byte	0x04, 0x28
        /*018a*/ 	.short	(.L_58 - .L_57)


	//   ....[0]....
.L_57:
        /*018c*/ 	.word	0x00005850


	//   ....[1]....
        /*0190*/ 	.word	0x00005870


	//   ....[2]....
        /*0194*/ 	.word	0x00005890


	//   ....[3]....
        /*0198*/ 	.word	0x000058b0


	//   ....[4]....
        /*019c*/ 	.word	0x000058d0


	//   ....[5]....
        /*01a0*/ 	.word	0x00005d00


	//   ....[6]....
        /*01a4*/ 	.word	0x00005d20


	//   ....[7]....
        /*01a8*/ 	.word	0x00005d40


	//   ....[8]....
        /*01ac*/ 	.word	0x00005d70


	//   ....[9]....
        /*01b0*/ 	.word	0x00005db0


	//   ....[10]....
        /*01b4*/ 	.word	0x000064a0


	//   ....[11]....
        /*01b8*/ 	.word	0x00006540


	//   ....[12]....
        /*01bc*/ 	.word	0x000065b0


	//   ....[13]....
        /*01c0*/ 	.word	0x00006620


	//   ....[14]....
        /*01c4*/ 	.word	0x00006690


	//   ....[15]....
        /*01c8*/ 	.word	0x00006b10


	//   ....[16]....
        /*01cc*/ 	.word	0x00006b80


	//   ....[17]....
        /*01d0*/ 	.word	0x00006bf0


	//   ....[18]....
        /*01d4*/ 	.word	0x00006c70


	//   ....[19]....
        /*01d8*/ 	.word	0x00006d00


	//----- nvinfo : EIATTR_VRC_CTA_INIT_COUNT
	.align		4
.L_58:
        /*01dc*/ 	.byte	0x02, 0x4a
	.zero		1
	.zero		1


	//----- nvinfo : EIATTR_EXIT_INSTR_OFFSETS
	.align		4
        /*01e0*/ 	.byte	0x04, 0x1c
        /*01e2*/ 	.short	(.L_60 - .L_59)


	//   ....[0]....
.L_59:
        /*01e4*/ 	.word	0x00000370


	//   ....[1]....
        /*01e8*/ 	.word	0x00006430


	//----- nvinfo : EIATTR_MAX_THREADS
	.align		4
.L_60:
        /*01ec*/ 	.byte	0x04, 0x05
        /*01ee*/ 	.short	(.L_62 - .L_61)
.L_61:
        /*01f0*/ 	.word	0x00000080
        /*01f4*/ 	.word	0x00000001
        /*01f8*/ 	.word	0x00000001


	//----- nvinfo : EIATTR_CRS_STACK_SIZE
	.align		4
.L_62:
        /*01fc*/ 	.byte	0x04, 0x1e
        /*01fe*/ 	.short	(.L_64 - .L_63)
.L_63:
        /*0200*/ 	.word	0x00000000


	//----- nvinfo : EIATTR_CBANK_PARAM_SIZE
	.align		4
.L_64:
        /*0204*/ 	.byte	0x03, 0x19
        /*0206*/ 	.short	0x0078


	//----- nvinfo : EIATTR_PARAM_CBANK
	.align		4
        /*0208*/ 	.byte	0x04, 0x0a
        /*020a*/ 	.short	(.L_66 - .L_65)
	.align		4
.L_65:
        /*020c*/ 	.word	index@(.nv.constant0._Z24fused_fast_ln_fwd_kernelI6__halfffhLi8ELi4ELi1ELi16ELi1024ELi32ELi32ELi128ELi4ELi256ELi4EEviimfbbmfPKT_S3_S3_PKT1_S6_PT2_PT0_SA_PS1_SB_)
        /*0210*/ 	.short	0x0380
        /*0212*/ 	.short	0x0078


	//----- nvinfo : EIATTR_SW_WAR
	.align		4
.L_66:
        /*0214*/ 	.byte	0x04, 0x36
        /*0216*/ 	.short	(.L_68 - .L_67)
.L_67:
        /*0218*/ 	.word	0x00000008
.L_68:


//--------------------- .nv.callgraph             --------------------------
	.section	.nv.callgraph,"",@"SHT_CUDA_CALLGRAPH"
	.align	4
	.sectionentsize	8
	.align		4
        /*0000*/ 	.word	0x00000000
	.align		4
        /*0004*/ 	.word	0xffffffff
	.align		4
        /*0008*/ 	.word	0x00000000
	.align		4
        /*000c*/ 	.word	0xfffffffe
	.align		4
        /*0010*/ 	.word	0x00000000
	.align		4
        /*0014*/ 	.word	0xfffffffd
	.align		4
        /*0018*/ 	.word	0x00000000
	.align		4
        /*001c*/ 	.word	0xfffffffc


//--------------------- .nv.constant4             --------------------------
	.section	.nv.constant4,"a",@progbits
	.align	8
	.align		8
.nv.constant4:
        /*0000*/ 	.dword	precalc_xorwow_matrix
	.align		8
        /*0008*/ 	.dword	precalc_xorwow_offset_matrix
	.align		8
        /*0010*/ 	.dword	mrg32k3aM1
	.align		8
        /*0018*/ 	.dword	mrg32k3aM2
	.align		8
        /*0020*/ 	.dword	mrg32k3aM1SubSeq
	.align		8
        /*0028*/ 	.dword	mrg32k3aM2SubSeq
	.align		8
        /*0030*/ 	.dword	mrg32k3aM1Seq
	.align		8
        /*0038*/ 	.dword	mrg32k3aM2Seq


//--------------------- .nv.constant3             --------------------------
	.section	.nv.constant3,"a",@progbits
	.align	8
.nv.constant3:
	.type		__cr_lgamma_table,@object
	.size		__cr_lgamma_table,(.L_8 - __cr_lgamma_table)
__cr_lgamma_table:
        /*0000*/ 	.byte	0x00, 0x00, 0x00, 0x00, 0x00, 0x00, 0x00, 0x00, 0x00, 0x00, 0x00, 0x00, 0x00, 0x00, 0x00, 0x00
        /*0010*/ 	.byte	0xef, 0x39, 0xfa, 0xfe, 0x42, 0x2e, 0xe6, 0x3f, 0x02, 0x20, 0x2a, 0xfa, 0x0b, 0xab, 0xfc, 0x3f
        /*0020*/ 	.byte	0xf9, 0x2c, 0x92, 0x7c, 0xa7, 0x6c, 0x09, 0x40, 0xc9, 0x79, 0x44, 0x3c, 0x64, 0x26, 0x13, 0x40
        /*0030*/ 	.byte	0xca, 0x01, 0xcf, 0x3a, 0x27, 0x51, 0x1a, 0x40, 0x30, 0xcc, 0x2d, 0xf3, 0xe1, 0x0c, 0x21, 0x40
        /*0040*/ 	.byte	0x0d, 0xb7, 0xfc, 0x82, 0x8e, 0x35, 0x25, 0x40
.L_8:


//--------------------- .text._Z24fused_fast_ln_fwd_kernelI6__halfffhLi8ELi4ELi1ELi16ELi1024ELi32ELi32ELi128ELi4ELi256ELi4EEviimfbbmfPKT_S3_S3_PKT1_S6_PT2_PT0_SA_PS1_SB_ --------------------------
	.section	.text._Z24fused_fast_ln_fwd_kernelI6__halfffhLi8ELi4ELi1ELi16ELi1024ELi32ELi32ELi128ELi4ELi256ELi4EEviimfbbmfPKT_S3_S3_PKT1_S6_PT2_PT0_SA_PS1_SB_,"ax",@progbits
	.align	128
        .global         _Z24fused_fast_ln_fwd_kernelI6__halfffhLi8ELi4ELi1ELi16ELi1024ELi32ELi32ELi128ELi4ELi256ELi4EEviimfbbmfPKT_S3_S3_PKT1_S6_PT2_PT0_SA_PS1_SB_
        .type           _Z24fused_fast_ln_fwd_kernelI6__halfffhLi8ELi4ELi1ELi16ELi1024ELi32ELi32ELi128ELi4ELi256ELi4EEviimfbbmfPKT_S3_S3_PKT1_S6_PT2_PT0_SA_PS1_SB_,@function
        .size           _Z24fused_fast_ln_fwd_kernelI6__halfffhLi8ELi4ELi1ELi16ELi1024ELi32ELi32ELi128ELi4ELi256ELi4EEviimfbbmfPKT_S3_S3_PKT1_S6_PT2_PT0_SA_PS1_SB_,(.L_x_58 - _Z24fused_fast_ln_fwd_kernelI6__halfffhLi8ELi4ELi1ELi16ELi1024ELi32ELi32ELi128ELi4ELi256ELi4EEviimfbbmfPKT_S3_S3_PKT1_S6_PT2_PT0_SA_PS1_SB_)
        .other          _Z24fused_fast_ln_fwd_kernelI6__halfffhLi8ELi4ELi1ELi16ELi1024ELi32ELi32ELi128ELi4ELi256ELi4EEviimfbbmfPKT_S3_S3_PKT1_S6_PT2_PT0_SA_PS1_SB_,@"STO_CUDA_ENTRY STV_DEFAULT"
_Z24fused_fast_ln_fwd_kernelI6__halfffhLi8ELi4ELi1ELi16ELi1024ELi32ELi32ELi128ELi4ELi256ELi4EEviimfbbmfPKT_S3_S3_PKT1_S6_PT2_PT0_SA_PS1_SB_:
.text._Z24fused_fast_ln_fwd_kernelI6__halfffhLi8ELi4ELi1ELi16ELi1024ELi32ELi32ELi128ELi4ELi256ELi4EEviimfbbmfPKT_S3_S3_PKT1_S6_PT2_PT0_SA_PS1_SB_:
[----:B------:R-:W-:Y:S01]  /*0000*/  LDC R1, c[0x0][0x37c] ;  /* 0x0000df00ff017b82 */ /* 0x000fe20000000800 */
[----:B------:R-:W0:Y:S07]  /*0010*/  S2R R5, SR_TID.X ;  /* 0x0000000000057919 */ /* 0x000e2e0000002100 */
[----:B------:R-:W1:Y:S01]  /*0020*/  S2UR UR4, SR_CTAID.X ;  /* 0x00000000000479c3 */ /* 0x000e620000002500 */
[----:B------:R-:W2:Y:S01]  /*0030*/  LDCU.U8 UR5, c[0x0][0x394] ;  /* 0x00007280ff0577ac */ /* 0x000ea20008000000 */
[----:B------:R-:W3:Y:S01]  /*0040*/  LDCU.64 UR8, c[0x0][0x398] ;  /* 0x00007300ff0877ac */ /* 0x000ee20008000a00 */
[----:B--2---:R-:W-:-:S04]  /*0050*/  UPRMT UR5, UR5, 0x8880, URZ ;  /* 0x0000888005057896 */ /* 0x004fc800080000ff */
[----:B------:R-:W-:Y:S02]  /*0060*/  UISETP.NE.AND UP0, UPT, UR5, URZ, UPT ;  /* 0x000000ff0500728c */ /* 0x000fe4000bf05270 */
[----:B-1----:R-:W-:Y:S02]  /*0070*/  USHF.L.U32 UR4, UR4, 0x2, URZ ;  /* 0x0000000204047899 */ /* 0x002fe400080006ff */
[----:B---3--:R-:W-:Y:S02]  /*0080*/  USHF.R.U64 UR7, UR8, 0x2, UR9 ;  /* 0x0000000208077899 */ /* 0x008fe40008001209 */
[----:B------:R-:W-:Y:S01]  /*0090*/  USHF.R.U32.HI UR6, URZ, 0x2, UR9 ;  /* 0x00000002ff067899 */ /* 0x000fe20008011609 */
[----:B0-----:R-:W-:Y:S02]  /*00a0*/  SHF.R.U32.HI R118, RZ, 0x5, R5 ;  /* 0x00000005ff767819 */ /* 0x001fe40000011605 */
[----:B------:R-:W-:Y:S02]  /*00b0*/  LOP3.LUT R5, R5, 0x1f, RZ, 0xc0, !PT ;  /* 0x0000001f05057812 */ /* 0x000fe400078ec0ff */
[----:B------:R-:W-:-:S02]  /*00c0*/  LOP3.LUT R118, R118, UR4, RZ, 0xfc, !PT ;  /* 0x0000000476767c12 */ /* 0x000fc4000f8efcff */
[----:B------:R-:W-:Y:S02]  /*00d0*/  MOV R175, UR7 ;  /* 0x0000000700af7c02 */ /* 0x000fe40008000f00 */
[----:B------:R-:W-:Y:S02]  /*00e0*/  MOV R119, UR6 ;  /* 0x0000000600777c02 */ /* 0x000fe40008000f00 */
[----:B------:R-:W-:Y:S01]  /*00f0*/  LEA R174, R118, R5, 0xa ;  /* 0x0000000576ae7211 */ /* 0x000fe200078e50ff */
[----:B------:R-:W-:Y:S06]  /*0100*/  BRA.U UP0, `(.L_x_0) ;  /* 0x0000000100207547 */ /* 0x000fec000b800000 */
[----:B------:R-:W0:Y:S01]  /*0110*/  LDCU.S8 UR4, c[0x0][0x395] ;  /* 0x000072a0ff0477ac */ /* 0x000e220008000200 */
[----:B------:R-:W-:Y:S01]  /*0120*/  HADD2 R120, -RZ.H0_H0, 1, 1 ;  /* 0x3c003c00ff787430 */ /* 0x000fe20000000900 */
[----:B0-----:R-:W-:-:S09]  /*0130*/  UISETP.NE.AND UP0, UPT, UR4, URZ, UPT ;  /* 0x000000ff0400728c */ /* 0x001fd2000bf05270 */
[----:B------:R-:W-:Y:S05]  /*0140*/  BRA.U !UP0, `(.L_x_1) ;  /* 0x0000000108547547 */ /* 0x000fea000b800000 */
[----:B------:R-:W0:Y:S02]  /*0150*/  LDC R120, c[0x0][0x390] ;  /* 0x0000e400ff787b82 */ /* 0x000e240000000800 */
[----:B0-----:R-:W-:-:S05]  /*0160*/  FADD R120, -R120, 1 ;  /* 0x3f80000078787421 */ /* 0x001fca0000000100 */
[----:B------:R-:W-:Y:S01]  /*0170*/  F2FP.F16.F32.PACK_AB R120, RZ, R120 ;  /* 0x00000078ff78723e */ /* 0x000fe200000000ff */
[----:B------:R-:W-:Y:S06]  /*0180*/  BRA `(.L_x_1) ;  /* 0x0000000000447947 */ /* 0x000fec0003800000 */
.L_x_0:
[----:B------:R-:W0:Y:S02]  /*0190*/  LDC R0, c[0x0][0x390] ;  /* 0x0000e400ff007b82 */ /* 0x000e240000000800 */
[----:B0-----:R-:W-:-:S05]  /*01a0*/  FADD R7, -R0, 1 ;  /* 0x3f80000000077421 */ /* 0x001fca0000000100 */
[----:B------:R-:W-:-:S04]  /*01b0*/  IADD3 R0, PT, PT, R7, 0x1800000, RZ ;  /* 0x0180000007007810 */ /* 0x000fc80007ffe0ff */
[----:B------:R-:W-:-:S04]  /*01c0*/  LOP3.LUT R0, R0, 0x7f800000, RZ, 0xc0, !PT ;  /* 0x7f80000000007812 */ /* 0x000fc800078ec0ff */
[----:B------:R-:W-:-:S13]  /*01d0*/  ISETP.GT.U32.AND P0, PT, R0, 0x1ffffff, PT ;  /* 0x01ffffff0000780c */ /* 0x000fda0003f04070 */
[----:B------:R-:W-:Y:S05]  /*01e0*/  @P0 BRA `(.L_x_2) ;  /* 0x00000000000c0947 */ /* 0x000fea0003800000 */
[----:B------:R-:W-:-:S07]  /*01f0*/  MOV R10, 0x210 ;  /* 0x00000210000a7802 */ /* 0x000fce0000000f00 */
[----:B------:R-:W-:Y:S05]  /*0200*/  CALL.REL.NOINC `($__internal_0_$__cuda_sm20_rcp_rn_f32_slowpath) ;  /* 0x0000006800c87944 */ /* 0x000fea0003c00000 */
[----:B------:R-:W-:Y:S05]  /*0210*/  BRA `(.L_x_3) ;  /* 0x0000000000107947 */ /* 0x000fea0003800000 */
.L_x_2:
[----:B------:R-:W0:Y:S02]  /*0220*/  MUFU.RCP R120, R7 ;  /* 0x0000000700787308 */ /* 0x000e240000001000 */
[----:B0-----:R-:W-:-:S04]  /*0230*/  FFMA R0, R7, R120, -1 ;  /* 0xbf80000007007423 */ /* 0x001fc80000000078 */
[----:B------:R-:W-:-:S04]  /*0240*/  FADD.FTZ R3, -R0, -RZ ;  /* 0x800000ff00037221 */ /* 0x000fc80000010100 */
[----:B------:R-:W-:-:S07]  /*0250*/  FFMA R120, R120, R3, R120 ;  /* 0x0000000378787223 */ /* 0x000fce0000000078 */
.L_x_3:
[----:B------:R-:W0:Y:S01]  /*0260*/  LDCU.S8 UR4, c[0x0][0x395] ;  /* 0x000072a0ff0477ac */ /* 0x000e220008000200 */
[----:B------:R-:W-:Y:S02]  /*0270*/  F2FP.F16.F32.PACK_AB R120, RZ, R120 ;  /* 0x00000078ff78723e */ /* 0x000fe400000000ff */
[----:B0-----:R-:W-:-:S13]  /*0280*/  ISETP.NE.AND P0, PT, RZ, UR4, PT ;  /* 0x00000004ff007c0c */ /* 0x001fda000bf05270 */
[----:B------:R-:W-:-:S07]  /*0290*/  @P0 HADD2 R120, -RZ.H0_H0, 1, 1 ;  /* 0x3c003c00ff780430 */ /* 0x000fce0000000900 */
.L_x_1:
[----:B------:R-:W0:Y:S01]  /*02a0*/  LDCU.64 UR6, c[0x0][0x3b8] ;  /* 0x00007700ff0677ac */ /* 0x000e220008000a00 */
[----:B------:R-:W-:Y:S01]  /*02b0*/  SHF.L.U32 R5, R5, 0x3, RZ ;  /* 0x0000000305057819 */ /* 0x000fe200000006ff */
[----:B------:R-:W1:Y:S01]  /*02c0*/  LDCU.64 UR8, c[0x0][0x358] ;  /* 0x00006b00ff0877ac */ /* 0x000e620008000a00 */
[----:B------:R-:W2:Y:S01]  /*02d0*/  LDCU UR5, c[0x0][0x380] ;  /* 0x00007000ff0577ac */ /* 0x000ea20008000800 */
[----:B0-----:R-:W-:-:S04]  /*02e0*/  ISETP.NE.U32.AND P0, PT, RZ, UR6, PT ;  /* 0x00000006ff007c0c */ /* 0x001fc8000bf05070 */
[----:B------:R-:W-:Y:S02]  /*02f0*/  ISETP.NE.AND.EX P0, PT, RZ, UR7, PT, P0 ;  /* 0x00000007ff007c0c */ /* 0x000fe4000bf05300 */
[----:B--2---:R-:W-:-:S11]  /*0300*/  ISETP.GE.AND P1, PT, R118, UR5, PT ;  /* 0x0000000576007c0c */ /* 0x004fd6000bf26270 */
[----:B------:R-:W0:Y:S02]  /*0310*/  @P0 LDC.64 R2, c[0x0][0x3b8] ;  /* 0x0000ee00ff020b82 */ /* 0x000e240000000a00 */
[----:B0-----:R-:W-:-:S05]  /*0320*/  @P0 IMAD.WIDE.U32 R2, R5, 0x2, R2 ;  /* 0x0000000205020825 */ /* 0x001fca00078e0002 */
[----:B-1----:R0:W5:Y:S04]  /*0330*/  @P0 LDG.E.128.CONSTANT R80, desc[UR8][R2.64] ;  /* 0x0000000802500981 */ /* 0x002168000c1e9d00 */
[----:B------:R0:W5:Y:S04]  /*0340*/  @P0 LDG.E.128.CONSTANT R76, desc[UR8][R2.64+0x200] ;  /* 0x00020008024c0981 */ /* 0x000168000c1e9d00 */
[----:B------:R0:W5:Y:S04]  /*0350*/  @P0 LDG.E.128.CONSTANT R72, desc[UR8][R2.64+0x400] ;  /* 0x0004000802480981 */ /* 0x000168000c1e9d00 */
[----:B------:R0:W5:Y:S01]  /*0360*/  @P0 LDG.E.128.CONSTANT R68, desc[UR8][R2.64+0x600] ;  /* 0x0006000802440981 */ /* 0x000162000c1e9d00 */
[----:B------:R-:W-:Y:S05]  /*0370*/  @P1 EXIT ;  /* 0x000000000000194d */ /* 0x000fea0003800000 */
[----:B------:R-:W1:Y:S01]  /*0380*/  LDCU.64 UR6, c[0x0][0x3c8] ;  /* 0x00007900ff0677ac */ /* 0x000e620008000a00 */
[----:B0-----:R-:W0:Y:S01]  /*0390*/  LDC.64 R2, c[0x0][0x3c0] ;  /* 0x0000f000ff027b82 */ /* 0x001e220000000a00 */
[----:B------:R-:W-:-:S04]  /*03a0*/  IMAD.HI.U32 R0, R174, -0x326172a9, RZ ;  /* 0xcd9e8d57ae007827 */ /* 0x000fc800078e00ff */
[----:B------:R-:W-:Y:S01]  /*03b0*/  IMAD.HI.U32 R86, R175, -0x2daee0ad, RZ ;  /* 0xd2511f53af567827 */ /* 0x000fe200078e00ff */
[----:B------:R-:W2:Y:S01]  /*03c0*/  S2R R112, SR_TID.X ;  /* 0x0000000000707919 */ /* 0x000ea20000002100 */
[----:B------:R-:W3:Y:S01]  /*03d0*/  LDCU UR21, c[0x0][0x390] ;  /* 0x00007200ff1577ac */ /* 0x000ee20008000800 */
[----:B------:R-:W4:Y:S01]  /*03e0*/  LDCU UR24, c[0x0][0x380] ;  /* 0x00007000ff1877ac */ /* 0x000f220008000800 */
[----:B------:R-:W0:Y:S01]  /*03f0*/  LDCU.64 UR22, c[0x0][0x3b8] ;  /* 0x00007700ff1677ac */ /* 0x000e220008000a00 */
[----:B-1----:R-:W-:-:S05]  /*0400*/  LEA R84, P0, R5, UR6, 0x2 ;  /* 0x0000000605547c11 */ /* 0x002fca000f8010ff */
[----:B------:R-:W-:Y:S01]  /*0410*/  IMAD.X R85, RZ, RZ, UR7, P0 ;  /* 0x00000007ff557e24 */ /* 0x000fe200080e06ff */
[----:B------:R-:W1:Y:S01]  /*0420*/  LDCU.64 UR6, c[0x0][0x388] ;  /* 0x00007100ff0677ac */ /* 0x000e620008000a00 */
[----:B0-----:R-:W-:-:S03]  /*0430*/  IMAD.WIDE.U32 R2, R5, 0x4, R2 ;  /* 0x0000000405027825 */ /* 0x001fc600078e0002 */
[----:B------:R-:W5:Y:S04]  /*0440*/  LDG.E.ENL2.256.CONSTANT R28, R32, desc[UR8][R84.64] ;  /* 0xfe0000085420797e */ /* 0x000f68000812991c */
[----:B------:R-:W5:Y:S04]  /*0450*/  LDG.E.ENL2.256.CONSTANT R60, R64, desc[UR8][R2.64] ;  /* 0xfe0000080240797e */ /* 0x000f68000812993c */
[----:B------:R-:W5:Y:S04]  /*0460*/  LDG.E.ENL2.256.CONSTANT R52, R56, desc[UR8][R2.64+0x400] ;  /* 0xfe0020080238797e */ /* 0x000f680008129934 */
[----:B------:R-:W5:Y:S01]  /*0470*/  LDG.E.ENL2.256.CONSTANT R44, R48, desc[UR8][R2.64+0x800] ;  /* 0xfe0040080230797e */ /* 0x000f62000812992c */
[----:B-1----:R-:W-:-:S02]  /*0480*/  LOP3.LUT R0, R119, UR6, R0, 0x96, !PT ;  /* 0x0000000677007c12 */ /* 0x002fc4000f8e9600 */
[----:B------:R-:W-:Y:S01]  /*0490*/  LOP3.LUT R86, R86, UR7, RZ, 0x3c, !PT ;  /* 0x0000000756567c12 */ /* 0x000fe2000f8e3cff */
[----:B------:R0:W5:Y:S01]  /*04a0*/  LDG.E.ENL2.256.CONSTANT R36, R40, desc[UR8][R2.64+0xc00] ;  /* 0xfe0060080228797e */ /* 0x0001620008129924 */
[----:B------:R-:W-:Y:S02]  /*04b0*/  UIADD3 UR5, UPT, UPT, UR7, -0x4498517b, URZ ;  /* 0xbb67ae8507057890 */ /* 0x000fe4000fffe0ff */
[----:B------:R-:W-:Y:S01]  /*04c0*/  UIADD3 UR18, UPT, UPT, UR6, -0x61c88647, URZ ;  /* 0x9e3779b906127890 */ /* 0x000fe2000fffe0ff */
[----:B------:R-:W5:Y:S04]  /*04d0*/  LDG.E.ENL2.256.CONSTANT R20, R24, desc[UR8][R84.64+0x400] ;  /* 0xfe0020085418797e */ /* 0x000f680008129914 */
[----:B------:R-:W5:Y:S01]  /*04e0*/  LDG.E.ENL2.256.CONSTANT R12, R16, desc[UR8][R84.64+0x800] ;  /* 0xfe0040085410797e */ /* 0x000f62000812990c */
[----:B0-----:R-:W-:-:S03]  /*04f0*/  IMAD R3, R174, -0x326172a9, RZ ;  /* 0xcd9e8d57ae037824 */ /* 0x001fc600078e02ff */
[----:B------:R0:W5:Y:S01]  /*0500*/  LDG.E.ENL2.256.CONSTANT R4, R8, desc[UR8][R84.64+0xc00] ;  /* 0xfe0060085408797e */ /* 0x0001620008129904 */
[----:B------:R-:W-:-:S04]  /*0510*/  IMAD.HI.U32 R2, R86, -0x326172a9, RZ ;  /* 0xcd9e8d5756027827 */ /* 0x000fc800078e00ff */
[----:B0-----:R-:W-:Y:S02]  /*0520*/  IMAD R85, R175, -0x2daee0ad, RZ ;  /* 0xd2511f53af557824 */ /* 0x001fe400078e02ff */
[----:B------:R-:W-:Y:S01]  /*0530*/  IMAD.HI.U32 R84, R0, -0x2daee0ad, RZ ;  /* 0xd2511f5300547827 */ /* 0x000fe200078e00ff */
[----:B------:R-:W-:-:S04]  /*0540*/  LOP3.LUT R2, R3, UR18, R2, 0x96, !PT ;  /* 0x0000001203027c12 */ /* 0x000fc8000f8e9602 */
[----:B------:R-:W-:Y:S01]  /*0550*/  LOP3.LUT R84, R85, UR5, R84, 0x96, !PT ;  /* 0x0000000555547c12 */ /* 0x000fe2000f8e9654 */
[----:B------:R-:W-:Y:S01]  /*0560*/  UIADD3 UR10, UPT, UPT, UR6, 0x3c6ef372, URZ ;  /* 0x3c6ef372060a7890 */ /* 0x000fe2000fffe0ff */
[----:B------:R-:W-:Y:S01]  /*0570*/  IMAD R85, R0, -0x2daee0ad, RZ ;  /* 0xd2511f5300557824 */ /* 0x000fe200078e02ff */
[----:B------:R-:W-:Y:S01]  /*0580*/  UIADD3 UR11, UPT, UPT, UR7, 0x76cf5d0a, URZ ;  /* 0x76cf5d0a070b7890 */ /* 0x000fe2000fffe0ff */
[----:B------:R-:W-:Y:S02]  /*0590*/  IMAD R86, R86, -0x326172a9, RZ ;  /* 0xcd9e8d5756567824 */ /* 0x000fe400078e02ff */
[----:B------:R-:W-:-:S04]  /*05a0*/  IMAD.HI.U32 R3, R84, -0x326172a9, RZ ;  /* 0xcd9e8d5754037827 */ /* 0x000fc800078e00ff */
[----:B------:R-:W-:Y:S01]  /*05b0*/  IMAD.HI.U32 R0, R2, -0x2daee0ad, RZ ;  /* 0xd2511f5302007827 */ /* 0x000fe200078e00ff */
[----:B------:R-:W-:-:S04]  /*05c0*/  LOP3.LUT R3, R86, UR10, R3, 0x96, !PT ;  /* 0x0000000a56037c12 */ /* 0x000fc8000f8e9603 */
[----:B------:R-:W-:Y:S01]  /*05d0*/  LOP3.LUT R0, R85, UR11, R0, 0x96, !PT ;  /* 0x0000000b55007c12 */ /* 0x000fe2000f8e9600 */
[----:B------:R-:W-:Y:S01]  /*05e0*/  UIADD3 UR12, UPT, UPT, UR6, -0x255992d5, URZ ;  /* 0xdaa66d2b060c7890 */ /* 0x000fe2000fffe0ff */
[----:B------:R-:W-:Y:S01]  /*05f0*/  IMAD R87, R2, -0x2daee0ad, RZ ;  /* 0xd2511f5302577824 */ /* 0x000fe200078e02ff */
[----:B------:R-:W-:Y:S01]  /*0600*/  UIADD3 UR13, UPT, UPT, UR7, 0x32370b8f, URZ ;  /* 0x32370b8f070d7890 */ /* 0x000fe2000fffe0ff */
[----:B------:R-:W-:-:S04]  /*0610*/  IMAD.HI.U32 R86, R3, -0x2daee0ad, RZ ;  /* 0xd2511f5303567827 */ /* 0x000fc800078e00ff */
[----:B------:R-:W-:Y:S02]  /*0620*/  IMAD R85, R84, -0x326172a9, RZ ;  /* 0xcd9e8d5754557824 */ /* 0x000fe400078e02ff */
[----:B------:R-:W-:Y:S01]  /*0630*/  IMAD.HI.U32 R2, R0, -0x326172a9, RZ ;  /* 0xcd9e8d5700027827 */ /* 0x000fe200078e00ff */
[----:B------:R-:W-:-:S04]  /*0640*/  LOP3.LUT R86, R87, UR13, R86, 0x96, !PT ;  /* 0x0000000d57567c12 */ /* 0x000fc8000f8e9656 */
[----:B------:R-:W-:Y:S01]  /*0650*/  LOP3.LUT R2, R85, UR12, R2, 0x96, !PT ;  /* 0x0000000c55027c12 */ /* 0x000fe2000f8e9602 */
[----:B------:R-:W-:Y:S01]  /*0660*/  UIADD3 UR14, UPT, UPT, UR6, 0x78dde6e4, URZ ;  /* 0x78dde6e4060e7890 */ /* 0x000fe2000fffe0ff */
[----:B------:R-:W-:Y:S01]  /*0670*/  IMAD R85, R0, -0x326172a9, RZ ;  /* 0xcd9e8d5700557824 */ /* 0x000fe200078e02ff */
[----:B------:R-:W-:Y:S01]  /*0680*/  UIADD3 UR15, UPT, UPT, UR7, -0x126145ec, URZ ;  /* 0xed9eba14070f7890 */ /* 0x000fe2000fffe0ff */
[----:B------:R-:W-:Y:S02]  /*0690*/  IMAD R84, R3, -0x2daee0ad, RZ ;  /* 0xd2511f5303547824 */ /* 0x000fe400078e02ff */
[----:B------:R-:W-:-:S04]  /*06a0*/  IMAD.HI.U32 R0, R86, -0x326172a9, RZ ;  /* 0xcd9e8d5756007827 */ /* 0x000fc800078e00ff */
[----:B------:R-:W-:Y:S01]  /*06b0*/  IMAD.HI.U32 R3, R2, -0x2daee0ad, RZ ;  /* 0xd2511f5302037827 */ /* 0x000fe200078e00ff */
[----:B------:R-:W-:-:S04]  /*06c0*/  LOP3.LUT R0, R85, UR14, R0, 0x96, !PT ;  /* 0x0000000e55007c12 */ /* 0x000fc8000f8e9600 */
[----:B------:R-:W-:Y:S01]  /*06d0*/  LOP3.LUT R3, R84, UR15, R3, 0x96, !PT ;  /* 0x0000000f54037c12 */ /* 0x000fe2000f8e9603 */
[----:B------:R-:W-:Y:S01]  /*06e0*/  UIADD3 UR16, UPT, UPT, UR6, 0x1715609d, URZ ;  /* 0x1715609d06107890 */ /* 0x000fe2000fffe0ff */
[----:B------:R-:W-:Y:S01]  /*06f0*/  IMAD R87, R2, -0x2daee0ad, RZ ;  /* 0xd2511f5302577824 */ /* 0x000fe200078e02ff */
[----:B------:R-:W-:Y:S01]  /*0700*/  UIADD3 UR17, UPT, UPT, UR7, -0x56f99767, URZ ;  /* 0xa906689907117890 */ /* 0x000fe2000fffe0ff */
[----:B------:R-:W-:Y:S01]  /*0710*/  IMAD.HI.U32 R84, R0, -0x2daee0ad, RZ ;  /* 0xd2511f5300547827 */ /* 0x000fe200078e00ff */
[----:B------:R-:W-:Y:S02]  /*0720*/  UIADD3 UR18, UPT, UPT, UR6, -0x4ab325aa, URZ ;  /* 0xb54cda5606127890 */ /* 0x000fe4000fffe0ff */
[----:B------:R-:W-:Y:S01]  /*0730*/  UIADD3 UR19, UPT, UPT, UR7, 0x646e171e, URZ ;  /* 0x646e171e07137890 */ /* 0x000fe2000fffe0ff */
[----:B------:R-:W-:Y:S01]  /*0740*/  IMAD R85, R86, -0x326172a9, RZ ;  /* 0xcd9e8d5756557824 */ /* 0x000fe200078e02ff */
[----:B------:R-:W-:Y:S01]  /*0750*/  UIADD3 UR10, UPT, UPT, UR6, 0x5384540f, URZ ;  /* 0x5384540f060a7890 */ /* 0x000fe2000fffe0ff */
[----:B------:R-:W-:Y:S01]  /*0760*/  IMAD.HI.U32 R2, R3, -0x326172a9, RZ ;  /* 0xcd9e8d5703027827 */ /* 0x000fe200078e00ff */
[----:B------:R-:W-:Y:S01]  /*0770*/  LOP3.LUT R84, R87, UR17, R84, 0x96, !PT ;  /* 0x0000001157547c12 */ /* 0x000fe2000f8e9654 */
[----:B------:R-:W-:-:S02]  /*0780*/  UIADD3 UR11, UPT, UPT, UR7, 0x1fd5c5a3, URZ ;  /* 0x1fd5c5a3070b7890 */ /* 0x000fc4000fffe0ff */
[----:B------:R-:W-:Y:S01]  /*0790*/  UIADD3 UR20, UPT, UPT, UR6, -0xe443238, URZ ;  /* 0xf1bbcdc806147890 */ /* 0x000fe2000fffe0ff */
[----:B------:R-:W-:Y:S01]  /*07a0*/  LOP3.LUT R2, R85, UR16, R2, 0x96, !PT ;  /* 0x0000001055027c12 */ /* 0x000fe2000f8e9602 */
[----:B------:R-:W-:Y:S01]  /*07b0*/  IMAD R86, R3, -0x326172a9, RZ ;  /* 0xcd9e8d5703567824 */ /* 0x000fe200078e02ff */
[----:B------:R-:W-:Y:S01]  /*07c0*/  UIADD3 UR13, UPT, UPT, UR7, -0x24c28bd8, URZ ;  /* 0xdb3d7428070d7890 */ /* 0x000fe2000fffe0ff */
[----:B------:R-:W-:Y:S01]  /*07d0*/  IMAD R85, R0, -0x2daee0ad, RZ ;  /* 0xd2511f5300557824 */ /* 0x000fe200078e02ff */
[----:B------:R-:W-:Y:S01]  /*07e0*/  UIADD3 UR5, UPT, UPT, UR6, -0x700cb87f, URZ ;  /* 0x8ff3478106057890 */ /* 0x000fe2000fffe0ff */
[----:B------:R-:W-:Y:S01]  /*07f0*/  IMAD.HI.U32 R3, R84, -0x326172a9, RZ ;  /* 0xcd9e8d5754037827 */ /* 0x000fe200078e00ff */
[----:B--2---:R-:W-:-:S03]  /*0800*/  SHF.L.U32 R112, R112, 0x3, RZ ;  /* 0x0000000370707819 */ /* 0x004fc600000006ff */
[----:B------:R-:W-:Y:S01]  /*0810*/  HFMA2 R122, -RZ, RZ, 0, 0 ;  /* 0x00000000ff7a7431 */ /* 0x000fe200000001ff */
[----:B------:R-:W-:Y:S01]  /*0820*/  BSSY B0, `(.L_x_4) ;  /* 0x00005c0000007945 */ /* 0x000fe20003800000 */
[----:B------:R-:W-:Y:S01]  /*0830*/  IMAD.HI.U32 R0, R2, -0x2daee0ad, RZ ;  /* 0xd2511f5302007827 */ /* 0x000fe200078e00ff */
[----:B------:R-:W-:Y:S01]  /*0840*/  LOP3.LUT R3, R86, UR18, R3, 0x96, !PT ;  /* 0x0000001256037c12 */ /* 0x000fe2000f8e9603 */
[----:B------:R-:W0:Y:S03]  /*0850*/  LDCU.64 UR14, c[0x0][0x3a8] ;  /* 0x00007500ff0e77ac */ /* 0x000e260008000a00 */
[----:B------:R-:W-:Y:S01]  /*0860*/  LOP3.LUT R0, R85, UR19, R0, 0x96, !PT ;  /* 0x0000001355007c12 */ /* 0x000fe2000f8e9600 */
[----:B------:R-:W-:Y:S01]  /*0870*/  IMAD R87, R2, -0x2daee0ad, RZ ;  /* 0xd2511f5302577824 */ /* 0x000fe200078e02ff */
[----:B------:R-:W-:Y:S01]  /*0880*/  UIADD3 UR6, UPT, UPT, UR7, -0x695add53, URZ ;  /* 0x96a522ad07067890 */ /* 0x000fe2000fffe0ff */
[----:B------:R-:W-:Y:S01]  /*0890*/  IMAD.HI.U32 R86, R3, -0x2daee0ad, RZ ;  /* 0xd2511f5303567827 */ /* 0x000fe200078e00ff */
[----:B------:R-:W-:Y:S01]  /*08a0*/  LOP3.LUT R112, R112, 0xf8, RZ, 0xc0, !PT ;  /* 0x000000f870707812 */ /* 0x000fe200078ec0ff */
[----:B------:R-:W1:Y:S02]  /*08b0*/  LDCU UR7, c[0x0][0x3a0] ;  /* 0x00007400ff0777ac */ /* 0x000e640008000800 */
[----:B------:R-:W-:-:S02]  /*08c0*/  IMAD R85, R84, -0x326172a9, RZ ;  /* 0xcd9e8d5754557824 */ /* 0x000fc400078e02ff */
[C---:B------:R-:W-:Y:S01]  /*08d0*/  IMAD.HI.U32 R2, R0.reuse, -0x326172a9, RZ ;  /* 0xcd9e8d5700027827 */ /* 0x040fe200078e00ff */
[----:B------:R-:W-:Y:S01]  /*08e0*/  LOP3.LUT R86, R87, UR11, R86, 0x96, !PT ;  /* 0x0000000b57567c12 */ /* 0x000fe2000f8e9656 */
[----:B------:R-:W2:Y:S03]  /*08f0*/  LDCU.64 UR16, c[0x0][0x3b0] ;  /* 0x00007600ff1077ac */ /* 0x000ea60008000a00 */
[----:B------:R-:W-:Y:S01]  /*0900*/  LOP3.LUT R2, R85, UR10, R2, 0x96, !PT ;  /* 0x0000000a55027c12 */ /* 0x000fe2000f8e9602 */
[----:B------:R-:W-:Y:S01]  /*0910*/  IMAD R85, R0, -0x326172a9, RZ ;  /* 0xcd9e8d5700557824 */ /* 0x000fe200078e02ff */
[----:B------:R-:W0:Y:S01]  /*0920*/  LDCU.64 UR10, c[0x0][0x3e8] ;  /* 0x00007d00ff0a77ac */ /* 0x000e220008000a00 */
[----:B------:R-:W-:Y:S02]  /*0930*/  IMAD R84, R3, -0x2daee0ad, RZ ;  /* 0xd2511f5303547824 */ /* 0x000fe400078e02ff */
[----:B------:R-:W-:Y:S01]  /*0940*/  IMAD.HI.U32 R0, R86, -0x326172a9, RZ ;  /* 0xcd9e8d5756007827 */ /* 0x000fe200078e00ff */
[----:B------:R-:W0:Y:S03]  /*0950*/  LDCU.64 UR18, c[0x0][0x3d0] ;  /* 0x00007a00ff1277ac */ /* 0x000e260008000a00 */
[----:B------:R-:W-:Y:S01]  /*0960*/  IMAD.HI.U32 R3, R2, -0x2daee0ad, RZ ;  /* 0xd2511f5302037827 */ /* 0x000fe200078e00ff */
[----:B------:R-:W-:-:S04]  /*0970*/  LOP3.LUT R0, R85, UR20, R0, 0x96, !PT ;  /* 0x0000001455007c12 */ /* 0x000fc8000f8e9600 */
[----:B------:R-:W-:Y:S01]  /*0980*/  LOP3.LUT R3, R84, UR13, R3, 0x96, !PT ;  /* 0x0000000d54037c12 */ /* 0x000fe2000f8e9603 */
[----:B------:R-:W-:Y:S01]  /*0990*/  IMAD R2, R2, -0x2daee0ad, RZ ;  /* 0xd2511f5302027824 */ /* 0x000fe200078e02ff */
[----:B------:R-:W0:Y:S01]  /*09a0*/  LDCU.64 UR12, c[0x0][0x3f0] ;  /* 0x00007e00ff0c77ac */ /* 0x000e220008000a00 */
[----:B------:R-:W-:-:S04]  /*09b0*/  IMAD.HI.U32 R125, R0, -0x2daee0ad, RZ ;  /* 0xd2511f53007d7827 */ /* 0x000fc800078e00ff */
[----:B------:R-:W-:Y:S02]  /*09c0*/  IMAD R86, R86, -0x326172a9, RZ ;  /* 0xcd9e8d5756567824 */ /* 0x000fe400078e02ff */
[----:B------:R-:W-:Y:S01]  /*09d0*/  IMAD.HI.U32 R123, R3, -0x326172a9, RZ ;  /* 0xcd9e8d57037b7827 */ /* 0x000fe200078e00ff */
[----:B------:R-:W-:-:S03]  /*09e0*/  LOP3.LUT R125, R2, UR6, R125, 0x96, !PT ;  /* 0x00000006027d7c12 */ /* 0x000fc6000f8e967d */
[----:B------:R-:W-:Y:S01]  /*09f0*/  IMAD R126, R0, -0x2daee0ad, RZ ;  /* 0xd2511f53007e7824 */ /* 0x000fe200078e02ff */
[----:B------:R-:W-:Y:S01]  /*0a00*/  LOP3.LUT R123, R86, UR5, R123, 0x96, !PT ;  /* 0x00000005567b7c12 */ /* 0x000fe2000f8e967b */
[----:B------:R-:W-:Y:S01]  /*0a10*/  IMAD R124, R3, -0x326172a9, RZ ;  /* 0xcd9e8d57037c7824 */ /* 0x000fe200078e02ff */
[----:B-1234-:R-:W-:-:S11]  /*0a20*/  UISETP.NE.AND UP1, UPT, UR4, URZ, UPT ;  /* 0x000000ff0400728c */ /* 0x01efd6000bf25270 */
.L_x_41:
[----:B------:R-:W-:-:S04]  /*0a30*/  SHF.L.U32 R121, R118, 0xa, RZ ;  /* 0x0000000a76797819 */ /* 0x000fc800000006ff */
[----:B-1----:R-:W-:Y:S02]  /*0a40*/  LOP3.LUT R3, R112, R121, RZ, 0xfc, !PT ;  /* 0x0000007970037212 */ /* 0x002fe400078efcff */
[----:B------:R-:W-:Y:S02]  /*0a50*/  SHF.R.S32.HI R0, RZ, 0x1f, R121 ;  /* 0x0000001fff007819 */ /* 0x000fe40000011479 */
[C---:B------:R-:W-:Y:S02]  /*0a60*/  SHF.L.U32 R116, R3.reuse, 0x1, RZ ;  /* 0x0000000103747819 */ /* 0x040fe400000006ff */
[----:B------:R-:W-:Y:S02]  /*0a70*/  SHF.L.U64.HI R0, R3, 0x1, R0 ;  /* 0x0000000103007819 */ /* 0x000fe40000010200 */
[C---:B0-----:R-:W-:Y:S02]  /*0a80*/  IADD3 R2, P0, PT, R116.reuse, UR14, RZ ;  /* 0x0000000e74027c10 */ /* 0x041fe4000ff1e0ff */
[----:B------:R-:W-:-:S02]  /*0a90*/  IADD3 R116, P1, PT, R116, UR16, RZ ;  /* 0x0000001074747c10 */ /* 0x000fc4000ff3e0ff */
[C---:B------:R-:W-:Y:S02]  /*0aa0*/  IADD3.X R3, PT, PT, R0.reuse, UR15, RZ, P0, !PT ;  /* 0x0000000f00037c10 */ /* 0x040fe400087fe4ff */
[----:B------:R-:W-:Y:S01]  /*0ab0*/  IADD3.X R117, PT, PT, R0, UR17, RZ, P1, !PT ;  /* 0x0000001100757c10 */ /* 0x000fe20008ffe4ff */
[----:B------:R-:W-:Y:S01]  /*0ac0*/  IMAD.MOV.U32 R153, RZ, RZ, 0x1 ;  /* 0x00000001ff997424 */ /* 0x000fe200078e00ff */
[----:B------:R-:W-:Y:S01]  /*0ad0*/  MOV R152, 0x1 ;  /* 0x0000000100987802 */ /* 0x000fe20000000f00 */
[----:B-----5:R-:W5:Y:S01]  /*0ae0*/  LDG.E.128.CONSTANT R112, desc[UR8][R2.64] ;  /* 0x0000000802707981 */ /* 0x020f62000c1e9d00 */
[----:B------:R-:W-:Y:S01]  /*0af0*/  MOV R151, 0x1 ;  /* 0x0000000100977802 */ /* 0x000fe20000000f00 */
[----:B------:R-:W-:Y:S01]  /*0b00*/  IMAD.MOV.U32 R146, RZ, RZ, 0x1 ;  /* 0x00000001ff927424 */ /* 0x000fe200078e00ff */
[----:B------:R-:W-:Y:S01]  /*0b10*/  MOV R150, 0x1 ;  /* 0x0000000100967802 */ /* 0x000fe20000000f00 */
[----:B------:R-:W5:Y:S01]  /*0b20*/  LDG.E.128.CONSTANT R108, desc[UR8][R2.64+0x200] ;  /* 0x00020008026c7981 */ /* 0x000f62000c1e9d00 */
        /* <DEDUP_REMOVED lines=16> */
[----:B------:R-:W-:-:S02]  /*0c30*/  MOV R139, 0x1 ;  /* 0x00000001008b7802 */ /* 0x000fc40000000f00 */
[----:B------:R-:W-:Y:S01]  /*0c40*/  MOV R138, 0x1 ;  /* 0x00000001008a7802 */ /* 0x000fe20000000f00 */
[----:B------:R-:W5:Y:S01]  /*0c50*/  LDG.E.128.CONSTANT R88, desc[UR8][R116.64+0x400] ;  /* 0x0004000874587981 */ /* 0x000f62000c1e9d00 */
[----:B------:R-:W-:Y:S02]  /*0c60*/  MOV R137, 0x1 ;  /* 0x0000000100897802 */ /* 0x000fe40000000f00 */
[----:B------:R-:W-:Y:S01]  /*0c70*/  MOV R136, 0x1 ;  /* 0x0000000100887802 */ /* 0x000fe20000000f00 */
[----:B------:R0:W5:Y:S01]  /*0c80*/  LDG.E.128.CONSTANT R84, desc[UR8][R116.64+0x600] ;  /* 0x0006000874547981 */ /* 0x000162000c1e9d00 */
[----:B------:R-:W-:Y:S02]  /*0c90*/  MOV R135, 0x1 ;  /* 0x0000000100877802 */ /* 0x000fe40000000f00 */
[----:B------:R-:W-:Y:S02]  /*0ca0*/  MOV R133, 0x1 ;  /* 0x0000000100857802 */ /* 0x000fe40000000f00 */
[----:B------:R-:W-:-:S02]  /*0cb0*/  MOV R132, 0x1 ;  /* 0x0000000100847802 */ /* 0x000fc40000000f00 */
[----:B------:R-:W-:Y:S02]  /*0cc0*/  MOV R131, 0x1 ;  /* 0x0000000100837802 */ /* 0x000fe40000000f00 */
[----:B------:R-:W-:Y:S02]  /*0cd0*/  MOV R130, 0x1 ;  /* 0x0000000100827802 */ /* 0x000fe40000000f00 */
[----:B------:R-:W-:Y:S02]  /*0ce0*/  MOV R129, 0x1 ;  /* 0x0000000100817802 */ /* 0x000fe40000000f00 */
[----:B------:R-:W-:Y:S02]  /*0cf0*/  MOV R127, 0x1 ;  /* 0x00000001007f7802 */ /* 0x000fe40000000f00 */
[----:B0-----:R-:W-:Y:S02]  /*0d00*/  MOV R116, 0x1 ;  /* 0x0000000100747802 */ /* 0x001fe40000000f00 */
[----:B------:R-:W-:-:S02]  /*0d10*/  MOV R117, 0x1 ;  /* 0x0000000100757802 */ /* 0x000fc40000000f00 */
[----:B------:R-:W-:Y:S02]  /*0d20*/  MOV R2, 0x1 ;  /* 0x0000000100027802 */ /* 0x000fe40000000f00 */
[----:B------:R-:W-:Y:S01]  /*0d30*/  MOV R3, 0x1 ;  /* 0x0000000100037802 */ /* 0x000fe20000000f00 */
[----:B------:R-:W-:Y:S06]  /*0d40*/  BRA.U UP1, `(.L_x_5) ;  /* 0x0000003101007547 */ /* 0x000fec000b800000 */
[----:B------:R-:W0:Y:S01]  /*0d50*/  LDC.64 R116, c[0x0][0x388] ;  /* 0x0000e200ff747b82 */ /* 0x000e220000000a00 */
[----:B------:R-:W-:Y:S01]  /*0d60*/  IADD3 R2, PT, PT, R175, 0x1, RZ ;  /* 0x00000001af027810 */ /* 0x000fe20007ffe0ff */
[----:B------:R-:W-:Y:S03]  /*0d70*/  BSSY.RECONVERGENT B1, `(.L_x_6) ;  /* 0x000000c000017945 */ /* 0x000fe60003800200 */
[C---:B------:R-:W-:Y:S01]  /*0d80*/  ISETP.NE.AND P0, PT, R2.reuse, RZ, PT ;  /* 0x000000ff0200720c */ /* 0x040fe20003f05270 */
[----:B------:R-:W-:-:S12]  /*0d90*/  IMAD.WIDE.U32 R2, R2, -0x2daee0ad, RZ ;  /* 0xd2511f5302027825 */ /* 0x000fd800078e00ff */
[----:B------:R-:W-:Y:S05]  /*0da0*/  @P0 BRA `(.L_x_7) ;  /* 0x0000000000200947 */ /* 0x000fea0003800000 */
[----:B------:R-:W-:-:S04]  /*0db0*/  IADD3 R119, PT, PT, R119, 0x1, RZ ;  /* 0x0000000177777810 */ /* 0x000fc80007ffe0ff */
[----:B------:R-:W-:-:S13]  /*0dc0*/  ISETP.NE.AND P0, PT, R119, RZ, PT ;  /* 0x000000ff7700720c */ /* 0x000fda0003f05270 */
[----:B------:R-:W-:Y:S01]  /*0dd0*/  @!P0 IADD3 R174, PT, PT, R174, 0x1, RZ ;  /* 0x00000001aeae8810 */ /* 0x000fe20007ffe0ff */
[----:B------:R-:W-:Y:S01]  /*0de0*/  @!P0 IMAD.MOV.U32 R119, RZ, RZ, RZ ;  /* 0x000000ffff778224 */ /* 0x000fe200078e00ff */
[----:B------:R-:W-:Y:S02]  /*0df0*/  @!P0 IADD3 R0, PT, PT, R122, 0x1, RZ ;  /* 0x000000017a008810 */ /* 0x000fe40007ffe0ff */
[----:B------:R-:W-:-:S13]  /*0e00*/  ISETP.NE.AND P1, PT, R174, RZ, !P0 ;  /* 0x000000ffae00720c */ /* 0x000fda0004725270 */
[----:B------:R-:W-:-:S04]  /*0e10*/  @P1 IADD3 R0, PT, PT, R122, RZ, RZ ;  /* 0x000000ff7a001210 */ /* 0x000fc80007ffe0ff */
[----:B------:R-:W-:-:S07]  /*0e20*/  @!P0 MOV R122, R0 ;  /* 0x00000000007a8202 */ /* 0x000fce0000000f00 */
.L_x_7:
[----:B------:R-:W-:Y:S05]  /*0e30*/  BSYNC.RECONVERGENT B1 ;  /* 0x0000000000017941 */ /* 0x000fea0003800200 */
.L_x_6:
[----:B------:R-:W-:Y:S01]  /*0e40*/  IMAD.WIDE.U32 R128, R174, -0x326172a9, RZ ;  /* 0xcd9e8d57ae807825 */ /* 0x000fe200078e00ff */
[----:B0-----:R-:W-:Y:S01]  /*0e50*/  LOP3.LUT R132, R122, R3, R117, 0x96, !PT ;  /* 0x000000037a847212 */ /* 0x001fe200078e9675 */
[----:B------:R-:W0:Y:S01]  /*0e60*/  LDC R154, c[0x0][0x398] ;  /* 0x0000e600ff9a7b82 */ /* 0x000e220000000800 */
[----:B------:R-:W-:Y:S02]  /*0e70*/  IADD3 R0, PT, PT, R116, -0x61c88647, RZ ;  /* 0x9e3779b974007810 */ /* 0x000fe40007ffe0ff */
[----:B------:R-:W-:Y:S01]  /*0e80*/  LOP3.LUT R130, R119, R129, R116, 0x96, !PT ;  /* 0x0000008177827212 */ /* 0x000fe200078e9674 */
[----:B------:R-:W-:Y:S01]  /*0e90*/  IMAD.WIDE.U32 R132, R132, -0x326172a9, RZ ;  /* 0xcd9e8d5784847825 */ /* 0x000fe200078e00ff */
[----:B------:R-:W-:Y:S02]  /*0ea0*/  IADD3 R127, PT, PT, R117, -0x4498517b, RZ ;  /* 0xbb67ae85757f7810 */ /* 0x000fe40007ffe0ff */
[----:B------:R-:W-:Y:S01]  /*0eb0*/  IADD3 R129, PT, PT, R116, 0x3c6ef372, RZ ;  /* 0x3c6ef37274817810 */ /* 0x000fe20007ffe0ff */
[----:B------:R-:W-:Y:S01]  /*0ec0*/  IMAD.WIDE.U32 R130, R130, -0x2daee0ad, RZ ;  /* 0xd2511f5382827825 */ /* 0x000fe200078e00ff */
[----:B------:R-:W-:-:S02]  /*0ed0*/  LOP3.LUT R134, R0, R128, R133, 0x96, !PT ;  /* 0x0000008000867212 */ /* 0x000fc400078e9685 */
[----:B------:R-:W-:Y:S02]  /*0ee0*/  IADD3 R128, PT, PT, R117, 0x76cf5d0a, RZ ;  /* 0x76cf5d0a75807810 */ /* 0x000fe40007ffe0ff */
[----:B------:R-:W-:Y:S01]  /*0ef0*/  LOP3.LUT R136, R127, R2, R131, 0x96, !PT ;  /* 0x000000027f887212 */ /* 0x000fe200078e9683 */
[----:B------:R-:W-:Y:S01]  /*0f00*/  IMAD.WIDE.U32 R134, R134, -0x2daee0ad, RZ ;  /* 0xd2511f5386867825 */ /* 0x000fe200078e00ff */
[C---:B------:R-:W-:Y:S02]  /*0f10*/  IADD3 R131, PT, PT, R117.reuse, 0x32370b8f, RZ ;  /* 0x32370b8f75837810 */ /* 0x040fe40007ffe0ff */
[----:B------:R-:W-:Y:S01]  /*0f20*/  IADD3 R133, PT, PT, R116, 0x78dde6e4, RZ ;  /* 0x78dde6e474857810 */ /* 0x000fe20007ffe0ff */
[----:B------:R-:W-:Y:S01]  /*0f30*/  IMAD.WIDE.U32 R136, R136, -0x326172a9, RZ ;  /* 0xcd9e8d5788887825 */ /* 0x000fe200078e00ff */
[----:B------:R-:W-:Y:S02]  /*0f40*/  LOP3.LUT R140, R128, R130, R135, 0x96, !PT ;  /* 0x00000082808c7212 */ /* 0x000fe400078e9687 */
[----:B------:R-:W-:Y:S01]  /*0f50*/  IADD3 R135, PT, PT, R117, -0x56f99767, RZ ;  /* 0xa906689975877810 */ /* 0x000fe20007ffe0ff */
[----:B------:R-:W-:Y:S01]  /*0f60*/  VIADD R130, R116, 0xdaa66d2b ;  /* 0xdaa66d2b74827836 */ /* 0x000fe20000000000 */
[----:B------:R-:W-:Y:S01]  /*0f70*/  LOP3.LUT R138, R129, R132, R137, 0x96, !PT ;  /* 0x00000084818a7212 */ /* 0x000fe200078e9689 */
[----:B------:R-:W-:Y:S01]  /*0f80*/  IMAD.WIDE.U32 R140, R140, -0x326172a9, RZ ;  /* 0xcd9e8d578c8c7825 */ /* 0x000fe200078e00ff */
[----:B------:R-:W-:-:S03]  /*0f90*/  IADD3 R132, PT, PT, R117, -0x126145ec, RZ ;  /* 0xed9eba1475847810 */ /* 0x000fc60007ffe0ff */
[----:B------:R-:W-:Y:S01]  /*0fa0*/  IMAD.WIDE.U32 R138, R138, -0x2daee0ad, RZ ;  /* 0xd2511f538a8a7825 */ /* 0x000fe200078e00ff */
[----:B------:R-:W-:-:S04]  /*0fb0*/  LOP3.LUT R136, R130, R136, R141, 0x96, !PT ;  /* 0x0000008882887212 */ /* 0x000fc800078e968d */
[----:B------:R-:W-:Y:S01]  /*0fc0*/  LOP3.LUT R142, R131, R134, R139, 0x96, !PT ;  /* 0x00000086838e7212 */ /* 0x000fe200078e968b */
[----:B------:R-:W-:Y:S01]  /*0fd0*/  IMAD.WIDE.U32 R136, R136, -0x2daee0ad, RZ ;  /* 0xd2511f5388887825 */ /* 0x000fe200078e00ff */
[----:B------:R-:W-:-:S03]  /*0fe0*/  IADD3 R134, PT, PT, R116, 0x1715609d, RZ ;  /* 0x1715609d74867810 */ /* 0x000fc60007ffe0ff */
[----:B------:R-:W-:Y:S01]  /*0ff0*/  IMAD.WIDE.U32 R142, R142, -0x326172a9, RZ ;  /* 0xcd9e8d578e8e7825 */ /* 0x000fe200078e00ff */
[----:B------:R-:W-:Y:S02]  /*1000*/  LOP3.LUT R141, R132, R138, R137, 0x96, !PT ;  /* 0x0000008a848d7212 */ /* 0x000fe400078e9689 */
[----:B------:R-:W-:Y:S02]  /*1010*/  IADD3 R137, PT, PT, R116, -0x4ab325aa, RZ ;  /* 0xb54cda5674897810 */ /* 0x000fe40007ffe0ff */
[----:B------:R-:W-:Y:S01]  /*1020*/  LOP3.LUT R138, R133, R140, R143, 0x96, !PT ;  /* 0x0000008c858a7212 */ /* 0x000fe200078e968f */
[----:B------:R-:W-:-:S04]  /*1030*/  IMAD.WIDE.U32 R140, R141, -0x326172a9, RZ ;  /* 0xcd9e8d578d8c7825 */ /* 0x000fc800078e00ff */
[----:B------:R-:W-:Y:S01]  /*1040*/  IMAD.WIDE.U32 R138, R138, -0x2daee0ad, RZ ;  /* 0xd2511f538a8a7825 */ /* 0x000fe200078e00ff */
[----:B------:R-:W-:Y:S02]  /*1050*/  LOP3.LUT R142, R134, R142, R141, 0x96, !PT ;  /* 0x0000008e868e7212 */ /* 0x000fe400078e968d */
[----:B------:R-:W-:Y:S02]  /*1060*/  IADD3 R141, PT, PT, R116, -0xe443238, RZ ;  /* 0xf1bbcdc8748d7810 */ /* 0x000fe40007ffe0ff */
[----:B------:R-:W-:Y:S01]  /*1070*/  LOP3.LUT R144, R135, R136, R139, 0x96, !PT ;  /* 0x0000008887907212 */ /* 0x000fe200078e968b */
[----:B------:R-:W-:Y:S01]  /*1080*/  IMAD.WIDE.U32 R142, R142, -0x2daee0ad, RZ ;  /* 0xd2511f538e8e7825 */ /* 0x000fe200078e00ff */
[----:B------:R-:W-:-:S03]  /*1090*/  IADD3 R139, PT, PT, R117, 0x1fd5c5a3, RZ ;  /* 0x1fd5c5a3758b7810 */ /* 0x000fc60007ffe0ff */
[----:B------:R-:W-:Y:S02]  /*10a0*/  VIADD R136, R117, 0x646e171e ;  /* 0x646e171e75887836 */ /* 0x000fe40000000000 */
[----:B------:R-:W-:-:S03]  /*10b0*/  IMAD.WIDE.U32 R144, R144, -0x326172a9, RZ ;  /* 0xcd9e8d5790907825 */ /* 0x000fc600078e00ff */
[----:B------:R-:W-:Y:S01]  /*10c0*/  LOP3.LUT R148, R136, R138, R143, 0x96, !PT ;  /* 0x0000008a88947212 */ /* 0x000fe200078e968f */
[C---:B------:R-:W-:Y:S01]  /*10d0*/  VIADD R143, R116.reuse, 0x8ff34781 ;  /* 0x8ff34781748f7836 */ /* 0x040fe20000000000 */
[----:B------:R-:W-:Y:S02]  /*10e0*/  LOP3.LUT R146, R137, R140, R145, 0x96, !PT ;  /* 0x0000008c89927212 */ /* 0x000fe400078e9691 */
[----:B------:R-:W-:Y:S01]  /*10f0*/  IADD3 R138, PT, PT, R116, 0x5384540f, RZ ;  /* 0x5384540f748a7810 */ /* 0x000fe20007ffe0ff */
[----:B------:R-:W-:Y:S01]  /*1100*/  IMAD.WIDE.U32 R148, R148, -0x326172a9, RZ ;  /* 0xcd9e8d5794947825 */ /* 0x000fe200078e00ff */
[----:B------:R-:W-:-:S03]  /*1110*/  IADD3 R140, PT, PT, R117, -0x24c28bd8, RZ ;  /* 0xdb3d7428758c7810 */ /* 0x000fc60007ffe0ff */
[----:B------:R-:W-:Y:S01]  /*1120*/  IMAD.WIDE.U32 R146, R146, -0x2daee0ad, RZ ;  /* 0xd2511f5392927825 */ /* 0x000fe200078e00ff */
[----:B------:R-:W-:Y:S02]  /*1130*/  LOP3.LUT R152, R138, R144, R149, 0x96, !PT ;  /* 0x000000908a987212 */ /* 0x000fe400078e9695 */
[----:B------:R-:W-:Y:S02]  /*1140*/  IADD3 R144, PT, PT, R117, -0x695add53, RZ ;  /* 0x96a522ad75907810 */ /* 0x000fe40007ffe0ff */
[----:B------:R-:W-:Y:S01]  /*1150*/  LOP3.LUT R150, R139, R142, R147, 0x96, !PT ;  /* 0x0000008e8b967212 */ /* 0x000fe200078e9693 */
[----:B------:R-:W-:Y:S01]  /*1160*/  IMAD.WIDE.U32 R152, R152, -0x2daee0ad, RZ ;  /* 0xd2511f5398987825 */ /* 0x000fe200078e00ff */
[----:B0-----:R-:W-:-:S03]  /*1170*/  LOP3.LUT R142, R154, 0x3, RZ, 0xc0, !PT ;  /* 0x000000039a8e7812 */ /* 0x001fc600078ec0ff */
[----:B------:R-:W-:Y:S01]  /*1180*/  IMAD.WIDE.U32 R150, R150, -0x326172a9, RZ ;  /* 0xcd9e8d5796967825 */ /* 0x000fe200078e00ff */
[----:B------:R-:W-:Y:S02]  /*1190*/  ISETP.GT.AND P0, PT, R142, 0x1, PT ;  /* 0x000000018e00780c */ /* 0x000fe40003f04270 */
[----:B------:R-:W-:Y:S02]  /*11a0*/  LOP3.LUT R146, R140, R146, R153, 0x96, !PT ;  /* 0x000000928c927212 */ /* 0x000fe400078e9699 */
[----:B------:R-:W-:-:S03]  /*11b0*/  LOP3.LUT R158, R141, R148, R151, 0x96, !PT ;  /* 0x000000948d9e7212 */ /* 0x000fc600078e9697 */
[----:B------:R-:W-:-:S04]  /*11c0*/  IMAD.WIDE.U32 R146, R146, -0x326172a9, RZ ;  /* 0xcd9e8d5792927825 */ /* 0x000fc800078e00ff */
[----:B------:R-:W-:Y:S01]  /*11d0*/  IMAD.HI.U32 R145, R158, -0x2daee0ad, RZ ;  /* 0xd2511f539e917827 */ /* 0x000fe200078e00ff */
[----:B------:R-:W-:Y:S02]  /*11e0*/  LOP3.LUT R149, R143, R150, R147, 0x96, !PT ;  /* 0x000000968f957212 */ /* 0x000fe400078e9693 */
[----:B------:R-:W-:Y:S02]  /*11f0*/  MOV R150, R146 ;  /* 0x0000009200967202 */ /* 0x000fe40000000f00 */
[----:B------:R-:W-:Y:S01]  /*1200*/  LOP3.LUT R159, R144, R152, R145, 0x96, !PT ;  /* 0x00000098909f7212 */ /* 0x000fe200078e9691 */
[----:B------:R-:W-:Y:S06]  /*1210*/  @P0 BRA `(.L_x_8) ;  /* 0x0000000000240947 */ /* 0x000fec0003800000 */
[----:B------:R-:W-:Y:S02]  /*1220*/  ISETP.NE.AND P1, PT, R142, RZ, PT ;  /* 0x000000ff8e00720c */ /* 0x000fe40003f25270 */
[----:B------:R-:W-:Y:S02]  /*1230*/  MOV R145, R125 ;  /* 0x0000007d00917202 */ /* 0x000fe40000000f00 */
[----:B------:R-:W-:-:S09]  /*1240*/  MOV R148, R126 ;  /* 0x0000007e00947202 */ /* 0x000fd20000000f00 */
[----:B------:R-:W-:Y:S05]  /*1250*/  @!P1 BRA `(.L_x_9) ;  /* 0x0000000000389947 */ /* 0x000fea0003800000 */
[----:B------:R-:W-:Y:S01]  /*1260*/  MOV R123, R124 ;  /* 0x0000007c007b7202 */ /* 0x000fe20000000f00 */
[----:B------:R-:W-:Y:S01]  /*1270*/  IMAD.MOV.U32 R145, RZ, RZ, R126 ;  /* 0x000000ffff917224 */ /* 0x000fe200078e007e */
[----:B------:R-:W-:Y:S02]  /*1280*/  MOV R148, R149 ;  /* 0x0000009500947202 */ /* 0x000fe40000000f00 */
[----:B------:R-:W-:Y:S01]  /*1290*/  MOV R124, R125 ;  /* 0x0000007d007c7202 */ /* 0x000fe20000000f00 */
[----:B------:R-:W-:Y:S06]  /*12a0*/  BRA `(.L_x_9) ;  /* 0x0000000000247947 */ /* 0x000fec0003800000 */
.L_x_8:
[----:B------:R-:W-:Y:S01]  /*12b0*/  ISETP.NE.AND P1, PT, R142, 0x3, PT ;  /* 0x000000038e00780c */ /* 0x000fe20003f25270 */
[----:B------:R-:W-:Y:S01]  /*12c0*/  IMAD.MOV.U32 R148, RZ, RZ, R159 ;  /* 0x000000ffff947224 */ /* 0x000fe200078e009f */
[----:B------:R-:W-:Y:S02]  /*12d0*/  MOV R123, R126 ;  /* 0x0000007e007b7202 */ /* 0x000fe40000000f00 */
[----:B------:R-:W-:Y:S02]  /*12e0*/  MOV R124, R149 ;  /* 0x00000095007c7202 */ /* 0x000fe40000000f00 */
[----:B------:R-:W-:-:S07]  /*12f0*/  MOV R145, R150 ;  /* 0x0000009600917202 */ /* 0x000fce0000000f00 */
[----:B------:R-:W-:Y:S02]  /*1300*/  @P1 MOV R123, R125 ;  /* 0x0000007d007b1202 */ /* 0x000fe40000000f00 */
[----:B------:R-:W-:Y:S02]  /*1310*/  @P1 MOV R124, R126 ;  /* 0x0000007e007c1202 */ /* 0x000fe40000000f00 */
[----:B------:R-:W-:Y:S02]  /*1320*/  @P1 MOV R145, R149 ;  /* 0x0000009500911202 */ /* 0x000fe40000000f00 */
[----:B------:R-:W-:-:S07]  /*1330*/  @P1 MOV R148, R150 ;  /* 0x0000009600941202 */ /* 0x000fce0000000f00 */
.L_x_9:
[C---:B------:R-:W-:Y:S01]  /*1340*/  ISETP.NE.AND P1, PT, R175.reuse, -0x2, PT ;  /* 0xfffffffeaf00780c */ /* 0x040fe20003f25270 */
[----:B------:R-:W-:Y:S01]  /*1350*/  BSSY.RECONVERGENT B1, `(.L_x_10) ;  /* 0x000000c000017945 */ /* 0x000fe20003800200 */
[----:B------:R-:W-:-:S05]  /*1360*/  IADD3 R125, PT, PT, R175, 0x2, RZ ;  /* 0x00000002af7d7810 */ /* 0x000fca0007ffe0ff */
[----:B------:R-:W-:-:S06]  /*1370*/  IMAD.HI.U32 R125, R125, -0x2daee0ad, RZ ;  /* 0xd2511f537d7d7827 */ /* 0x000fcc00078e00ff */
[----:B------:R-:W-:Y:S05]  /*1380*/  @P1 BRA `(.L_x_11) ;  /* 0x0000000000201947 */ /* 0x000fea0003800000 */
[----:B------:R-:W-:-:S05]  /*1390*/  VIADD R119, R119, 0x1 ;  /* 0x0000000177777836 */ /* 0x000fca0000000000 */
[----:B------:R-:W-:-:S13]  /*13a0*/  ISETP.NE.AND P1, PT, R119, RZ, PT ;  /* 0x000000ff7700720c */ /* 0x000fda0003f25270 */
[----:B------:R-:W-:Y:S02]  /*13b0*/  @!P1 IADD3 R174, PT, PT, R174, 0x1, RZ ;  /* 0x00000001aeae9810 */ /* 0x000fe40007ffe0ff */
[----:B------:R-:W-:Y:S02]  /*13c0*/  @!P1 IADD3 R126, PT, PT, R122, 0x1, RZ ;  /* 0x000000017a7e9810 */ /* 0x000fe40007ffe0ff */
[----:B------:R-:W-:Y:S02]  /*13d0*/  ISETP.NE.AND P2, PT, R174, RZ, !P1 ;  /* 0x000000ffae00720c */ /* 0x000fe40004f45270 */
[----:B------:R-:W-:-:S11]  /*13e0*/  @!P1 MOV R119, RZ ;  /* 0x000000ff00779202 */ /* 0x000fd60000000f00 */
[----:B------:R-:W-:-:S04]  /*13f0*/  @P2 IADD3 R126, PT, PT, R122, RZ, RZ ;  /* 0x000000ff7a7e2210 */ /* 0x000fc80007ffe0ff */
[----:B------:R-:W-:-:S07]  /*1400*/  @!P1 MOV R122, R126 ;  /* 0x0000007e007a9202 */ /* 0x000fce0000000f00 */
.L_x_11:
[----:B------:R-:W-:Y:S05]  /*1410*/  BSYNC.RECONVERGENT B1 ;  /* 0x0000000000017941 */ /* 0x000fea0003800200 */
.L_x_10:
[----:B------:R-:W-:Y:S01]  /*1420*/  IMAD.WIDE.U32 R152, R174, -0x326172a9, RZ ;  /* 0xcd9e8d57ae987825 */ /* 0x000fe200078e00ff */
[----:B------:R-:W-:-:S03]  /*1430*/  LOP3.LUT R125, R122, R125, R117, 0x96, !PT ;  /* 0x0000007d7a7d7212 */ /* 0x000fc600078e9675 */
[----:B------:R-:W-:Y:S01]  /*1440*/  HFMA2 R126, -RZ, RZ, 0.1171875, 0 ;  /* 0x2f800000ff7e7431 */ /* 0x000fe200000001ff */
[----:B------:R-:W-:Y:S01]  /*1450*/  I2FP.F32.U32 R123, R123 ;  /* 0x0000007b007b7245 */ /* 0x000fe20000201000 */
[----:B------:R-:W-:Y:S01]  /*1460*/  IMAD R158, R158, -0x2daee0ad, RZ ;  /* 0xd2511f539e9e7824 */ /* 0x000fe200078e02ff */
[----:B------:R-:W-:Y:S01]  /*1470*/  LOP3.LUT R156, R119, R153, R116, 0x96, !PT ;  /* 0x00000099779c7212 */ /* 0x000fe200078e9674 */
[----:B------:R-:W-:Y:S01]  /*1480*/  IMAD.WIDE.U32 R146, R125, -0x326172a9, RZ ;  /* 0xcd9e8d577d927825 */ /* 0x000fe200078e00ff */
[----:B------:R-:W-:-:S03]  /*1490*/  I2FP.F32.U32 R151, R145 ;  /* 0x0000009100977245 */ /* 0x000fc60000201000 */
[----:B------:R-:W-:Y:S01]  /*14a0*/  IMAD.WIDE.U32 R156, R156, -0x2daee0ad, RZ ;  /* 0xd2511f539c9c7825 */ /* 0x000fe200078e00ff */
[----:B------:R-:W-:-:S03]  /*14b0*/  LOP3.LUT R152, R0, R152, R147, 0x96, !PT ;  /* 0x0000009800987212 */ /* 0x000fc600078e9693 */
[----:B------:R-:W-:Y:S01]  /*14c0*/  FFMA R145, R123, R126, 1.1641532182693481445e-10 ;  /* 0x2f0000007b917423 */ /* 0x000fe2000000007e */
[----:B------:R-:W-:Y:S02]  /*14d0*/  VIADD R125, R2, 0xd2511f53 ;  /* 0xd2511f53027d7836 */ /* 0x000fe40000000000 */
[----:B------:R-:W-:-:S03]  /*14e0*/  IMAD.WIDE.U32 R152, R152, -0x2daee0ad, RZ ;  /* 0xd2511f5398987825 */ /* 0x000fc600078e00ff */
[----:B------:R-:W-:Y:S02]  /*14f0*/  LOP3.LUT R125, R127, R125, R157, 0x96, !PT ;  /* 0x0000007d7f7d7212 */ /* 0x000fe400078e969d */
[----:B------:R-:W-:-:S03]  /*1500*/  LOP3.LUT R156, R128, R156, R153, 0x96, !PT ;  /* 0x0000009c809c7212 */ /* 0x000fc600078e9699 */
[----:B------:R-:W-:-:S04]  /*1510*/  IMAD.WIDE.U32 R154, R125, -0x326172a9, RZ ;  /* 0xcd9e8d577d9a7825 */ /* 0x000fc800078e00ff */
[----:B------:R-:W-:Y:S01]  /*1520*/  IMAD.WIDE.U32 R156, R156, -0x326172a9, RZ ;  /* 0xcd9e8d579c9c7825 */ /* 0x000fe200078e00ff */
[----:B------:R-:W-:-:S04]  /*1530*/  LOP3.LUT R146, R129, R146, R155, 0x96, !PT ;  /* 0x0000009281927212 */ /* 0x000fc800078e969b */
[----:B------:R-:W-:Y:S01]  /*1540*/  LOP3.LUT R153, R130, R154, R157, 0x96, !PT ;  /* 0x0000009a82997212 */ /* 0x000fe200078e969d */
[----:B------:R-:W-:-:S05]  /*1550*/  IMAD.WIDE.U32 R146, R146, -0x2daee0ad, RZ ;  /* 0xd2511f5392927825 */ /* 0x000fca00078e00ff */
[----:B------:R-:W-:Y:S01]  /*1560*/  LOP3.LUT R154, R131, R152, R147, 0x96, !PT ;  /* 0x00000098839a7212 */ /* 0x000fe200078e9693 */
[----:B------:R-:W-:-:S04]  /*1570*/  IMAD.WIDE.U32 R152, R153, -0x2daee0ad, RZ ;  /* 0xd2511f5399987825 */ /* 0x000fc800078e00ff */
[----:B------:R-:W-:Y:S01]  /*1580*/  IMAD.WIDE.U32 R154, R154, -0x326172a9, RZ ;  /* 0xcd9e8d579a9a7825 */ /* 0x000fe200078e00ff */
[----:B------:R-:W-:-:S04]  /*1590*/  LOP3.LUT R157, R132, R146, R153, 0x96, !PT ;  /* 0x00000092849d7212 */ /* 0x000fc800078e9699 */
        /* <DEDUP_REMOVED lines=17> */
[----:B------:R-:W-:Y:S01]  /*16b0*/  IMAD.WIDE.U32 R146, R146, -0x326172a9, RZ ;  /* 0xcd9e8d5792927825 */ /* 0x000fe200078e00ff */
[----:B------:R-:W-:-:S03]  /*16c0*/  I2FP.F32.U32 R155, R148 ;  /* 0x00000094009b7245 */ /* 0x000fc60000201000 */
[----:B------:R-:W-:Y:S01]  /*16d0*/  IMAD.HI.U32 R153, R164, -0x2daee0ad, RZ ;  /* 0xd2511f53a4997827 */ /* 0x000fe200078e00ff */
[----:B------:R-:W-:-:S03]  /*16e0*/  LOP3.LUT R125, R143, R154, R147, 0x96, !PT ;  /* 0x0000009a8f7d7212 */ /* 0x000fc600078e9693 */
[----:B------:R-:W-:Y:S01]  /*16f0*/  FFMA R148, R155, R126, 1.1641532182693481445e-10 ;  /* 0x2f0000009b947423 */ /* 0x000fe2000000007e */
[----:B------:R-:W-:Y:S02]  /*1700*/  I2FP.F32.U32 R147, R124 ;  /* 0x0000007c00937245 */ /* 0x000fe40000201000 */
[----:B------:R-:W-:Y:S02]  /*1710*/  MOV R154, R146 ;  /* 0x00000092009a7202 */ /* 0x000fe40000000f00 */
[----:B------:R-:W-:Y:S01]  /*1720*/  LOP3.LUT R153, R144, R152, R153, 0x96, !PT ;  /* 0x0000009890997212 */ /* 0x000fe200078e9699 */
[-C--:B------:R-:W-:Y:S01]  /*1730*/  FFMA R146, R147, R126.reuse, 1.1641532182693481445e-10 ;  /* 0x2f00000093927423 */ /* 0x080fe2000000007e */
[----:B------:R-:W-:Y:S01]  /*1740*/  FFMA R147, R151, R126, 1.1641532182693481445e-10 ;  /* 0x2f00000097937423 */ /* 0x000fe2000000007e */
        /* <DEDUP_REMOVED lines=10> */
.L_x_12:
        /* <DEDUP_REMOVED lines=9> */
.L_x_13:
        /* <DEDUP_REMOVED lines=13> */
.L_x_15:
[----:B------:R-:W-:Y:S05]  /*1950*/  BSYNC.RECONVERGENT B1 ;  /* 0x0000000000017941 */ /* 0x000fea0003800200 */
.L_x_14:
[----:B------:R-:W-:Y:S01]  /*1960*/  IMAD.WIDE.U32 R158, R174, -0x326172a9, RZ ;  /* 0xcd9e8d57ae9e7825 */ /* 0x000fe200078e00ff */
[----:B------:R-:W-:Y:S02]  /*1970*/  LOP3.LUT R151, R122, R151, R117, 0x96, !PT ;  /* 0x000000977a977212 */ /* 0x000fe400078e9675 */
[----:B------:R-:W-:Y:S01]  /*1980*/  I2FP.F32.U32 R149, R149 ;  /* 0x0000009500957245 */ /* 0x000fe20000201000 */
[----:B------:R-:W-:Y:S01]  /*1990*/  IMAD R164, R164, -0x2daee0ad, RZ ;  /* 0xd2511f53a4a47824 */ /* 0x000fe200078e02ff */
[----:B------:R-:W-:Y:S01]  /*19a0*/  LOP3.LUT R162, R119, R159, R116, 0x96, !PT ;  /* 0x0000009f77a27212 */ /* 0x000fe200078e9674 */
[----:B------:R-:W-:Y:S01]  /*19b0*/  IMAD.WIDE.U32 R156, R151, -0x326172a9, RZ ;  /* 0xcd9e8d57979c7825 */ /* 0x000fe200078e00ff */
[----:B------:R-:W-:-:S03]  /*19c0*/  I2FP.F32.U32 R123, R123 ;  /* 0x0000007b007b7245 */ /* 0x000fc60000201000 */
[----:B------:R-:W-:Y:S01]  /*19d0*/  FFMA R149, R149, R126, 1.1641532182693481445e-10 ;  /* 0x2f00000095957423 */ /* 0x000fe2000000007e */
[----:B------:R-:W-:Y:S01]  /*19e0*/  I2FP.F32.U32 R155, R124 ;  /* 0x0000007c009b7245 */ /* 0x000fe20000201000 */
[----:B------:R-:W-:Y:S01]  /*19f0*/  IMAD.WIDE.U32 R162, R162, -0x2daee0ad, RZ ;  /* 0xd2511f53a2a27825 */ /* 0x000fe200078e00ff */
[----:B------:R-:W-:-:S03]  /*1a00*/  LOP3.LUT R158, R0, R158, R157, 0x96, !PT ;  /* 0x0000009e009e7212 */ /* 0x000fc600078e969d */
[----:B------:R-:W-:Y:S02]  /*1a10*/  VIADD R151, R2, 0xa4a23ea6 ;  /* 0xa4a23ea602977836 */ /* 0x000fe40000000000 */
[----:B------:R-:W-:Y:S01]  /*1a20*/  FFMA R152, R155, R126, 1.1641532182693481445e-10 ;  /* 0x2f0000009b987423 */ /* 0x000fe2000000007e */
[----:B------:R-:W-:Y:S02]  /*1a30*/  IMAD.WIDE.U32 R158, R158, -0x2daee0ad, RZ ;  /* 0xd2511f539e9e7825 */ /* 0x000fe400078e00ff */
[----:B------:R-:W-:-:S03]  /*1a40*/  LOP3.LUT R151, R127, R151, R163, 0x96, !PT ;  /* 0x000000977f977212 */ /* 0x000fc600078e96a3 */
[----:B------:R-:W-:Y:S02]  /*1a50*/  LOP3.LUT R162, R128, R162, R159, 0x96, !PT ;  /* 0x000000a280a27212 */ /* 0x000fe400078e969f */
[----:B------:R-:W-:Y:S01]  /*1a60*/  IMAD.WIDE.U32 R160, R151, -0x326172a9, RZ ;  /* 0xcd9e8d5797a07825 */ /* 0x000fe200078e00ff */
[----:B------:R-:W-:-:S03]  /*1a70*/  I2FP.F32.U32 R151, R150 ;  /* 0x0000009600977245 */ /* 0x000fc60000201000 */
[----:B------:R-:W-:Y:S01]  /*1a80*/  IMAD.WIDE.U32 R162, R162, -0x326172a9, RZ ;  /* 0xcd9e8d57a2a27825 */ /* 0x000fe200078e00ff */
[----:B------:R-:W-:-:S03]  /*1a90*/  LOP3.LUT R156, R129, R156, R161, 0x96, !PT ;  /* 0x0000009c819c7212 */ /* 0x000fc600078e96a1 */
[-C--:B------:R-:W-:Y:S01]  /*1aa0*/  FFMA R150, R151, R126.reuse, 1.1641532182693481445e-10 ;  /* 0x2f00000097967423 */ /* 0x080fe2000000007e */
[----:B------:R-:W-:Y:S01]  /*1ab0*/  FFMA R151, R123, R126, 1.1641532182693481445e-10 ;  /* 0x2f0000007b977423 */ /* 0x000fe2000000007e */
        /* <DEDUP_REMOVED lines=24> */
[----:B------:R-:W-:Y:S01]  /*1c40*/  IMAD.HI.U32 R159, R168, -0x2daee0ad, RZ ;  /* 0xd2511f53a89f7827 */ /* 0x000fe200078e00ff */
[----:B------:R-:W-:Y:S02]  /*1c50*/  LOP3.LUT R157, R143, R158, R157, 0x96, !PT ;  /* 0x0000009e8f9d7212 */ /* 0x000fe400078e969d */
[----:B------:R-:W-:Y:S02]  /*1c60*/  MOV R158, R156 ;  /* 0x0000009c009e7202 */ /* 0x000fe40000000f00 */
[----:B------:R-:W-:Y:S01]  /*1c70*/  LOP3.LUT R159, R144, R160, R159, 0x96, !PT ;  /* 0x000000a0909f7212 */ /* 0x000fe200078e969f */
[----:B------:R-:W-:Y:S06]  /*1c80*/  @P0 BRA `(.L_x_16) ;  /* 0x0000000000200947 */ /* 0x000fec0003800000 */
[----:B------:R-:W-:Y:S02]  /*1c90*/  ISETP.NE.AND P1, PT, R142, RZ, PT ;  /* 0x000000ff8e00720c */ /* 0x000fe40003f25270 */
[----:B------:R-:W-:-:S11]  /*1ca0*/  MOV R123, R164 ;  /* 0x000000a4007b7202 */ /* 0x000fd60000000f00 */
[----:B------:R-:W-:Y:S05]  /*1cb0*/  @!P1 BRA `(.L_x_17) ;  /* 0x0000000000389947 */ /* 0x000fea0003800000 */
[----:B------:R-:W-:Y:S02]  /*1cc0*/  MOV R125, R154 ;  /* 0x0000009a007d7202 */ /* 0x000fe40000000f00 */
[----:B------:R-:W-:Y:S01]  /*1cd0*/  MOV R154, R153 ;  /* 0x00000099009a7202 */ /* 0x000fe20000000f00 */
[----:B------:R-:W-:Y:S01]  /*1ce0*/  IMAD.MOV.U32 R153, RZ, RZ, R164 ;  /* 0x000000ffff997224 */ /* 0x000fe200078e00a4 */
[----:B------:R-:W-:Y:S01]  /*1cf0*/  MOV R123, R157 ;  /* 0x0000009d007b7202 */ /* 0x000fe20000000f00 */
[----:B------:R-:W-:Y:S06]  /*1d00*/  BRA `(.L_x_17) ;  /* 0x0000000000247947 */ /* 0x000fec0003800000 */
.L_x_16:
[----:B------:R-:W-:Y:S02]  /*1d10*/  ISETP.NE.AND P1, PT, R142, 0x2, PT ;  /* 0x000000028e00780c */ /* 0x000fe40003f25270 */
[----:B------:R-:W-:Y:S02]  /*1d20*/  MOV R125, R153 ;  /* 0x00000099007d7202 */ /* 0x000fe40000000f00 */
[----:B------:R-:W-:Y:S02]  /*1d30*/  MOV R154, R164 ;  /* 0x000000a4009a7202 */ /* 0x000fe40000000f00 */
[----:B------:R-:W-:Y:S02]  /*1d40*/  MOV R123, R158 ;  /* 0x0000009e007b7202 */ /* 0x000fe40000000f00 */
[----:B------:R-:W-:-:S05]  /*1d50*/  MOV R153, R157 ;  /* 0x0000009d00997202 */ /* 0x000fca0000000f00 */
[----:B------:R-:W-:Y:S01]  /*1d60*/  @P1 MOV R125, R164 ;  /* 0x000000a4007d1202 */ /* 0x000fe20000000f00 */
[----:B------:R-:W-:Y:S01]  /*1d70*/  @P1 IMAD.MOV.U32 R154, RZ, RZ, R157 ;  /* 0x000000ffff9a1224 */ /* 0x000fe200078e009d */
[----:B------:R-:W-:Y:S02]  /*1d80*/  @P1 MOV R123, R159 ;  /* 0x0000009f007b1202 */ /* 0x000fe40000000f00 */
[----:B------:R-:W-:-:S07]  /*1d90*/  @P1 MOV R153, R158 ;  /* 0x0000009e00991202 */ /* 0x000fce0000000f00 */
.L_x_17:
[C---:B------:R-:W-:Y:S01]  /*1da0*/  ISETP.NE.AND P1, PT, R175.reuse, -0x4, PT ;  /* 0xfffffffcaf00780c */ /* 0x040fe20003f25270 */
[----:B------:R-:W-:Y:S01]  /*1db0*/  BSSY.RECONVERGENT B1, `(.L_x_18) ;  /* 0x000000c000017945 */ /* 0x000fe20003800200 */
[----:B------:R-:W-:-:S05]  /*1dc0*/  IADD3 R124, PT, PT, R175, 0x4, RZ ;  /* 0x00000004af7c7810 */ /* 0x000fca0007ffe0ff */
[----:B------:R-:W-:-:S06]  /*1dd0*/  IMAD.HI.U32 R124, R124, -0x2daee0ad, RZ ;  /* 0xd2511f537c7c7827 */ /* 0x000fcc00078e00ff */
[----:B------:R-:W-:Y:S05]  /*1de0*/  @P1 BRA `(.L_x_19) ;  /* 0x0000000000201947 */ /* 0x000fea0003800000 */
[----:B------:R-:W-:-:S04]  /*1df0*/  IADD3 R119, PT, PT, R119, 0x1, RZ ;  /* 0x0000000177777810 */ /* 0x000fc80007ffe0ff */
[----:B------:R-:W-:-:S13]  /*1e00*/  ISETP.NE.AND P1, PT, R119, RZ, PT ;  /* 0x000000ff7700720c */ /* 0x000fda0003f25270 */
[----:B------:R-:W-:Y:S01]  /*1e10*/  @!P1 IADD3 R174, PT, PT, R174, 0x1, RZ ;  /* 0x00000001aeae9810 */ /* 0x000fe20007ffe0ff */
[----:B------:R-:W-:Y:S01]  /*1e20*/  @!P1 VIADD R155, R122, 0x1 ;  /* 0x000000017a9b9836 */ /* 0x000fe20000000000 */
[----:B------:R-:W-:Y:S02]  /*1e30*/  @!P1 MOV R119, RZ ;  /* 0x000000ff00779202 */ /* 0x000fe40000000f00 */
[----:B------:R-:W-:-:S13]  /*1e40*/  ISETP.NE.AND P2, PT, R174, RZ, !P1 ;  /* 0x000000ffae00720c */ /* 0x000fda0004f45270 */
[----:B------:R-:W-:-:S04]  /*1e50*/  @P2 IADD3 R155, PT, PT, R122, RZ, RZ ;  /* 0x000000ff7a9b2210 */ /* 0x000fc80007ffe0ff */
[----:B------:R-:W-:-:S07]  /*1e60*/  @!P1 MOV R122, R155 ;  /* 0x0000009b007a9202 */ /* 0x000fce0000000f00 */
.L_x_19:
[----:B------:R-:W-:Y:S05]  /*1e70*/  BSYNC.RECONVERGENT B1 ;  /* 0x0000000000017941 */ /* 0x000fea0003800200 */
.L_x_18:
[----:B------:R-:W-:Y:S01]  /*1e80*/  IMAD.WIDE.U32 R162, R174, -0x326172a9, RZ ;  /* 0xcd9e8d57aea27825 */ /* 0x000fe200078e00ff */
[----:B------:R-:W-:Y:S02]  /*1e90*/  LOP3.LUT R124, R122, R124, R117, 0x96, !PT ;  /* 0x0000007c7a7c7212 */ /* 0x000fe400078e9675 */
[----:B------:R-:W-:Y:S01]  /*1ea0*/  I2FP.F32.U32 R155, R154 ;  /* 0x0000009a009b7245 */ /* 0x000fe20000201000 */
[----:B------:R-:W-:Y:S01]  /*1eb0*/  IMAD R168, R168, -0x2daee0ad, RZ ;  /* 0xd2511f53a8a87824 */ /* 0x000fe200078e02ff */
[----:B------:R-:W-:Y:S01]  /*1ec0*/  LOP3.LUT R166, R119, R163, R116, 0x96, !PT ;  /* 0x000000a377a67212 */ /* 0x000fe200078e9674 */
[----:B------:R-:W-:Y:S01]  /*1ed0*/  IMAD.WIDE.U32 R160, R124, -0x326172a9, RZ ;  /* 0xcd9e8d577ca07825 */ /* 0x000fe200078e00ff */
[----:B------:R-:W-:-:S03]  /*1ee0*/  IADD3 R124, PT, PT, R2, 0x76f35df9, RZ ;  /* 0x76f35df9027c7810 */ /* 0x000fc60007ffe0ff */
[----:B------:R-:W-:Y:S01]  /*1ef0*/  FFMA R154, R155, R126, 1.1641532182693481445e-10 ;  /* 0x2f0000009b9a7423 */ /* 0x000fe2000000007e */
[----:B------:R-:W-:Y:S01]  /*1f00*/  I2FP.F32.U32 R125, R125 ;  /* 0x0000007d007d7245 */ /* 0x000fe20000201000 */
[----:B------:R-:W-:Y:S01]  /*1f10*/  IMAD.WIDE.U32 R166, R166, -0x2daee0ad, RZ ;  /* 0xd2511f53a6a67825 */ /* 0x000fe200078e00ff */
[----:B------:R-:W-:Y:S02]  /*1f20*/  LOP3.LUT R162, R0, R162, R161, 0x96, !PT ;  /* 0x000000a200a27212 */ /* 0x000fe400078e96a1 */
[----:B------:R-:W-:Y:S02]  /*1f30*/  I2FP.F32.U32 R123, R123 ;  /* 0x0000007b007b7245 */ /* 0x000fe40000201000 */
[----:B------:R-:W-:Y:S01]  /*1f40*/  LOP3.LUT R124, R127, R124, R167, 0x96, !PT ;  /* 0x0000007c7f7c7212 */ /* 0x000fe200078e96a7 */
[----:B------:R-:W-:-:S04]  /*1f50*/  IMAD.WIDE.U32 R162, R162, -0x2daee0ad, RZ ;  /* 0xd2511f53a2a27825 */ /* 0x000fc800078e00ff */
[----:B------:R-:W-:Y:S01]  /*1f60*/  FFMA R156, R123, R126, 1.1641532182693481445e-10 ;  /* 0x2f0000007b9c7423 */ /* 0x000fe2000000007e */
        /* <DEDUP_REMOVED lines=25> */
[----:B------:R-:W-:Y:S01]  /*2100*/  FFMA R153, R125, R126, 1.1641532182693481445e-10 ;  /* 0x2f0000007d997423 */ /* 0x000fe2000000007e */
[----:B------:R-:W-:Y:S01]  /*2110*/  IMAD.WIDE.U32 R164, R164, -0x326172a9, RZ ;  /* 0xcd9e8d57a4a47825 */ /* 0x000fe200078e00ff */
[----:B------:R-:W-:-:S03]  /*2120*/  LOP3.LUT R167, R140, R160, R163, 0x96, !PT ;  /* 0x000000a08ca77212 */ /* 0x000fc600078e96a3 */
[----:B------:R-:W-:Y:S01]  /*2130*/  FFMA R155, R161, R126, 1.1641532182693481445e-10 ;  /* 0x2f000000a19b7423 */ /* 0x000fe2000000007e */
[----:B------:R-:W-:Y:S01]  /*2140*/  LOP3.LUT R170, R141, R166, R165, 0x96, !PT ;  /* 0x000000a68daa7212 */ /* 0x000fe200078e96a5 */
[----:B------:R-:W-:-:S04]  /*2150*/  IMAD.WIDE.U32 R166, R167, -0x326172a9, RZ ;  /* 0xcd9e8d57a7a67825 */ /* 0x000fc800078e00ff */
[----:B------:R-:W-:Y:S01]  /*2160*/  IMAD.HI.U32 R165, R170, -0x2daee0ad, RZ ;  /* 0xd2511f53aaa57827 */ /* 0x000fe200078e00ff */
[----:B------:R-:W-:-:S04]  /*2170*/  LOP3.LUT R164, R143, R164, R167, 0x96, !PT ;  /* 0x000000a48fa47212 */ /* 0x000fc800078e96a7 */
[----:B------:R-:W-:Y:S01]  /*2180*/  LOP3.LUT R165, R144, R162, R165, 0x96, !PT ;  /* 0x000000a290a57212 */ /* 0x000fe200078e96a5 */
[----:B------:R-:W-:Y:S06]  /*2190*/  @P0 BRA `(.L_x_20) ;  /* 0x0000000000200947 */ /* 0x000fec0003800000 */
[----:B------:R-:W-:Y:S02]  /*21a0*/  ISETP.NE.AND P1, PT, R142, RZ, PT ;  /* 0x000000ff8e00720c */ /* 0x000fe40003f25270 */
[----:B------:R-:W-:-:S11]  /*21b0*/  MOV R167, R168 ;  /* 0x000000a800a77202 */ /* 0x000fd60000000f00 */
[----:B------:R-:W-:Y:S05]  /*21c0*/  @!P1 BRA `(.L_x_21) ;  /* 0x0000000000389947 */ /* 0x000fea0003800000 */
[----:B------:R-:W-:Y:S01]  /*21d0*/  IMAD.MOV.U32 R157, RZ, RZ, R158 ;  /* 0x000000ffff9d7224 */ /* 0x000fe200078e009e */
[----:B------:R-:W-:Y:S02]  /*21e0*/  MOV R158, R159 ;  /* 0x0000009f009e7202 */ /* 0x000fe40000000f00 */
[----:B------:R-:W-:Y:S02]  /*21f0*/  MOV R167, R164 ;  /* 0x000000a400a77202 */ /* 0x000fe40000000f00 */
[----:B------:R-:W-:Y:S01]  /*2200*/  MOV R159, R168 ;  /* 0x000000a8009f7202 */ /* 0x000fe20000000f00 */
[----:B------:R-:W-:Y:S06]  /*2210*/  BRA `(.L_x_21) ;  /* 0x0000000000247947 */ /* 0x000fec0003800000 */
.L_x_20:
[----:B------:R-:W-:Y:S02]  /*2220*/  ISETP.NE.AND P1, PT, R142, 0x2, PT ;  /* 0x000000028e00780c */ /* 0x000fe40003f25270 */
[----:B------:R-:W-:Y:S01]  /*2230*/  MOV R157, R159 ;  /* 0x0000009f009d7202 */ /* 0x000fe20000000f00 */
[----:B------:R-:W-:Y:S01]  /*2240*/  IMAD.MOV.U32 R159, RZ, RZ, R164 ;  /* 0x000000ffff9f7224 */ /* 0x000fe200078e00a4 */
[----:B------:R-:W-:Y:S02]  /*2250*/  MOV R158, R168 ;  /* 0x000000a8009e7202 */ /* 0x000fe40000000f00 */
[----:B------:R-:W-:-:S07]  /*2260*/  MOV R167, R166 ;  /* 0x000000a600a77202 */ /* 0x000fce0000000f00 */
[----:B------:R-:W-:Y:S02]  /*2270*/  @P1 MOV R157, R168 ;  /* 0x000000a8009d1202 */ /* 0x000fe40000000f00 */
[----:B------:R-:W-:Y:S02]  /*2280*/  @P1 MOV R158, R164 ;  /* 0x000000a4009e1202 */ /* 0x000fe40000000f00 */
[----:B------:R-:W-:Y:S02]  /*2290*/  @P1 MOV R167, R165 ;  /* 0x000000a500a71202 */ /* 0x000fe40000000f00 */
[----:B------:R-:W-:-:S07]  /*22a0*/  @P1 MOV R159, R166 ;  /* 0x000000a6009f1202 */ /* 0x000fce0000000f00 */
.L_x_21:
[C---:B------:R-:W-:Y:S01]  /*22b0*/  ISETP.NE.AND P1, PT, R175.reuse, -0x5, PT ;  /* 0xfffffffbaf00780c */ /* 0x040fe20003f25270 */
[----:B------:R-:W-:Y:S01]  /*22c0*/  BSSY.RECONVERGENT B1, `(.L_x_22) ;  /* 0x000000c000017945 */ /* 0x000fe20003800200 */
[----:B------:R-:W-:-:S05]  /*22d0*/  IADD3 R123, PT, PT, R175, 0x5, RZ ;  /* 0x00000005af7b7810 */ /* 0x000fca0007ffe0ff */
[----:B------:R-:W-:-:S06]  /*22e0*/  IMAD.HI.U32 R123, R123, -0x2daee0ad, RZ ;  /* 0xd2511f537b7b7827 */ /* 0x000fcc00078e00ff */
[----:B------:R-:W-:Y:S05]  /*22f0*/  @P1 BRA `(.L_x_23) ;  /* 0x0000000000201947 */ /* 0x000fea0003800000 */
[----:B------:R-:W-:-:S04]  /*2300*/  IADD3 R119, PT, PT, R119, 0x1, RZ ;  /* 0x0000000177777810 */ /* 0x000fc80007ffe0ff */
[----:B------:R-:W-:-:S13]  /*2310*/  ISETP.NE.AND P1, PT, R119, RZ, PT ;  /* 0x000000ff7700720c */ /* 0x000fda0003f25270 */
[----:B------:R-:W-:Y:S01]  /*2320*/  @!P1 VIADD R174, R174, 0x1 ;  /* 0x00000001aeae9836 */ /* 0x000fe20000000000 */
[----:B------:R-:W-:Y:S02]  /*2330*/  @!P1 IADD3 R124, PT, PT, R122, 0x1, RZ ;  /* 0x000000017a7c9810 */ /* 0x000fe40007ffe0ff */
[----:B------:R-:W-:Y:S02]  /*2340*/  @!P1 MOV R119, RZ ;  /* 0x000000ff00779202 */ /* 0x000fe40000000f00 */
[----:B------:R-:W-:-:S13]  /*2350*/  ISETP.NE.AND P2, PT, R174, RZ, !P1 ;  /* 0x000000ffae00720c */ /* 0x000fda0004f45270 */
[----:B------:R-:W-:-:S04]  /*2360*/  @P2 IADD3 R124, PT, PT, R122, RZ, RZ ;  /* 0x000000ff7a7c2210 */ /* 0x000fc80007ffe0ff */
[----:B------:R-:W-:-:S07]  /*2370*/  @!P1 MOV R122, R124 ;  /* 0x0000007c007a9202 */ /* 0x000fce0000000f00 */
.L_x_23:
[----:B------:R-:W-:Y:S05]  /*2380*/  BSYNC.RECONVERGENT B1 ;  /* 0x0000000000017941 */ /* 0x000fea0003800200 */
.L_x_22:
        /* <DEDUP_REMOVED lines=10> */
[----:B------:R-:W-:-:S03]  /*2430*/  LOP3.LUT R160, R0, R160, R125, 0x96, !PT ;  /* 0x000000a000a07212 */ /* 0x000fc600078e967d */
[----:B------:R-:W-:Y:S01]  /*2440*/  FFMA R159, R159, R126, 1.1641532182693481445e-10 ;  /* 0x2f0000009f9f7423 */ /* 0x000fe2000000007e */
        /* <DEDUP_REMOVED lines=32> */
[----:B------:R-:W-:-:S04]  /*2650*/  LOP3.LUT R123, R143, R162, R125, 0x96, !PT ;  /* 0x000000a28f7b7212 */ /* 0x000fc800078e967d */
[----:B------:R-:W-:Y:S01]  /*2660*/  LOP3.LUT R125, R144, R160, R161, 0x96, !PT ;  /* 0x000000a0907d7212 */ /* 0x000fe200078e96a1 */
[----:B------:R-:W-:Y:S01]  /*2670*/  FFMA R160, R163, R126, 1.1641532182693481445e-10 ;  /* 0x2f000000a3a07423 */ /* 0x000fe2000000007e */
[----:B------:R-:W-:-:S05]  /*2680*/  I2FP.F32.U32 R161, R158 ;  /* 0x0000009e00a17245 */ /* 0x000fca0000201000 */
[----:B------:R-:W-:Y:S01]  /*2690*/  FFMA R158, R161, R126, 1.1641532182693481445e-10 ;  /* 0x2f000000a19e7423 */ /* 0x000fe2000000007e */
        /* <DEDUP_REMOVED lines=9> */
.L_x_24:
        /* <DEDUP_REMOVED lines=9> */
.L_x_25:
        /* <DEDUP_REMOVED lines=13> */
.L_x_27:
[----:B------:R-:W-:Y:S05]  /*2890*/  BSYNC.RECONVERGENT B1 ;  /* 0x0000000000017941 */ /* 0x000fea0003800200 */
.L_x_26:
        /* <DEDUP_REMOVED lines=33> */
[----:B------:R-:W-:Y:S02]  /*2ab0*/  LOP3.LUT R169, R138, R170, R173, 0x96, !PT ;  /* 0x000000aa8aa97212 */ /* 0x000fe400078e96ad */
[----:B------:R-:W-:Y:S02]  /*2ac0*/  I2FP.F32.U32 R173, R165 ;  /* 0x000000a500ad7245 */ /* 0x000fe40000201000 */
        /* <DEDUP_REMOVED lines=8> */
[----:B------:R-:W-:Y:S01]  /*2b50*/  IMAD.HI.U32 R169, R172, -0x2daee0ad, RZ ;  /* 0xd2511f53aca97827 */ /* 0x000fe200078e00ff */
[----:B------:R-:W-:-:S03]  /*2b60*/  LOP3.LUT R161, R143, R170, R163, 0x96, !PT ;  /* 0x000000aa8fa17212 */ /* 0x000fc600078e96a3 */
[----:B------:R-:W-:Y:S01]  /*2b70*/  FFMA R165, R171, R126, 1.1641532182693481445e-10 ;  /* 0x2f000000aba57423 */ /* 0x000fe2000000007e */
[----:B------:R-:W-:Y:S02]  /*2b80*/  LOP3.LUT R163, R144, R168, R169, 0x96, !PT ;  /* 0x000000a890a37212 */ /* 0x000fe400078e96a9 */
        /* <DEDUP_REMOVED lines=11> */
.L_x_28:
        /* <DEDUP_REMOVED lines=9> */
.L_x_29:
        /* <DEDUP_REMOVED lines=13> */
.L_x_31:
[----:B------:R-:W-:Y:S05]  /*2da0*/  BSYNC.RECONVERGENT B1 ;  /* 0x0000000000017941 */ /* 0x000fea0003800200 */
.L_x_30:
[----:B------:R-:W-:Y:S01]  /*2db0*/  IMAD.WIDE.U32 R170, R174, -0x326172a9, RZ ;  /* 0xcd9e8d57aeaa7825 */ /* 0x000fe200078e00ff */
[----:B------:R-:W-:Y:S02]  /*2dc0*/  LOP3.LUT R168, R122, R168, R117, 0x96, !PT ;  /* 0x000000a87aa87212 */ /* 0x000fe400078e9675 */
[----:B------:R-:W-:Y:S02]  /*2dd0*/  I2FP.F32.U32 R123, R123 ;  /* 0x0000007b007b7245 */ /* 0x000fe40000201000 */
[----:B------:R-:W-:Y:S01]  /*2de0*/  LOP3.LUT R178, R119, R171, R116, 0x96, !PT ;  /* 0x000000ab77b27212 */ /* 0x000fe200078e9674 */
[----:B------:R-:W-:Y:S01]  /*2df0*/  IMAD.WIDE.U32 R168, R168, -0x326172a9, RZ ;  /* 0xcd9e8d57a8a87825 */ /* 0x000fe200078e00ff */
[----:B------:R-:W-:Y:S02]  /*2e00*/  IADD3 R171, PT, PT, R2, -0x1219440e, RZ ;  /* 0xede6bbf202ab7810 */ /* 0x000fe40007ffe0ff */
[----:B------:R-:W-:Y:S01]  /*2e10*/  I2FP.F32.U32 R125, R125 ;  /* 0x0000007d007d7245 */ /* 0x000fe20000201000 */
        /* <DEDUP_REMOVED lines=30> */
[----:B------:R-:W-:Y:S01]  /*3000*/  I2FP.F32.U32 R177, R124 ;  /* 0x0000007c00b17245 */ /* 0x000fe20000201000 */
[----:B------:R-:W-:Y:S01]  /*3010*/  IMAD R124, R172, -0x2daee0ad, RZ ;  /* 0xd2511f53ac7c7824 */ /* 0x000fe200078e02ff */
[----:B------:R-:W-:Y:S01]  /*3020*/  LOP3.LUT R168, R141, R178, R171, 0x96, !PT ;  /* 0x000000b28da87212 */ /* 0x000fe200078e96ab */
[----:B------:R-:W-:-:S04]  /*3030*/  IMAD.WIDE.U32 R178, R179, -0x326172a9, RZ ;  /* 0xcd9e8d57b3b27825 */ /* 0x000fc800078e00ff */
[----:B------:R-:W-:Y:S01]  /*3040*/  FFMA R172, R123, R126, 1.1641532182693481445e-10 ;  /* 0x2f0000007bac7423 */ /* 0x000fe2000000007e */
[----:B------:R-:W-:Y:S01]  /*3050*/  IMAD.HI.U32 R171, R168, -0x2daee0ad, RZ ;  /* 0xd2511f53a8ab7827 */ /* 0x000fe200078e00ff */
[----:B------:R-:W-:Y:S02]  /*3060*/  LOP3.LUT R169, R143, R170, R179, 0x96, !PT ;  /* 0x000000aa8fa97212 */ /* 0x000fe400078e96b3 */
[----:B------:R-:W-:Y:S01]  /*3070*/  I2FP.F32.U32 R179, R173 ;  /* 0x000000ad00b37245 */ /* 0x000fe20000201000 */
[----:B------:R-:W-:Y:S01]  /*3080*/  FFMA R173, R177, R126, 1.1641532182693481445e-10 ;  /* 0x2f000000b1ad7423 */ /* 0x000fe2000000007e */
[----:B------:R-:W-:Y:S01]  /*3090*/  LOP3.LUT R171, R144, R176, R171, 0x96, !PT ;  /* 0x000000b090ab7212 */ /* 0x000fe200078e96ab */
[----:B------:R-:W-:Y:S01]  /*30a0*/  FFMA R176, R125, R126, 1.1641532182693481445e-10 ;  /* 0x2f0000007db07423 */ /* 0x000fe2000000007e */
[----:B------:R-:W-:Y:S01]  /*30b0*/  MOV R170, R178 ;  /* 0x000000b200aa7202 */ /* 0x000fe20000000f00 */
[----:B------:R-:W-:Y:S01]  /*30c0*/  FFMA R177, R179, R126, 1.1641532182693481445e-10 ;  /* 0x2f000000b3b17423 */ /* 0x000fe2000000007e */
[----:B------:R-:W-:Y:S06]  /*30d0*/  @P0 BRA `(.L_x_32) ;  /* 0x0000000000200947 */ /* 0x000fec0003800000 */
[----:B------:R-:W-:Y:S01]  /*30e0*/  ISETP.NE.AND P1, PT, R142, RZ, PT ;  /* 0x000000ff8e00720c */ /* 0x000fe20003f25270 */
[----:B------:R-:W-:-:S12]  /*30f0*/  IMAD.MOV.U32 R180, RZ, RZ, R124 ;  /* 0x000000ffffb47224 */ /* 0x000fd800078e007c */
[----:B------:R-:W-:Y:S05]  /*3100*/  @!P1 BRA `(.L_x_33) ;  /* 0x0000000000389947 */ /* 0x000fea0003800000 */
[----:B------:R-:W-:Y:S02]  /*3110*/  MOV R161, R162 ;  /* 0x000000a200a17202 */ /* 0x000fe40000000f00 */
[----:B------:R-:W-:Y:S02]  /*3120*/  MOV R162, R163 ;  /* 0x000000a300a27202 */ /* 0x000fe40000000f00 */
[----:B------:R-:W-:Y:S02]  /*3130*/  MOV R180, R169 ;  /* 0x000000a900b47202 */ /* 0x000fe40000000f00 */
[----:B------:R-:W-:Y:S01]  /*3140*/  MOV R163, R124 ;  /* 0x0000007c00a37202 */ /* 0x000fe20000000f00 */
[----:B------:R-:W-:Y:S06]  /*3150*/  BRA `(.L_x_33) ;  /* 0x0000000000247947 */ /* 0x000fec0003800000 */
.L_x_32:
        /* <DEDUP_REMOVED lines=9> */
.L_x_33:
[----:B------:R-:W-:Y:S01]  /*31f0*/  IADD3 R175, PT, PT, R175, 0x8, RZ ;  /* 0x00000008afaf7810 */ /* 0x000fe20007ffe0ff */
[----:B------:R-:W-:Y:S03]  /*3200*/  BSSY.RECONVERGENT B1, `(.L_x_34) ;  /* 0x000000c000017945 */ /* 0x000fe60003800200 */
[C---:B------:R-:W-:Y:S01]  /*3210*/  ISETP.NE.AND P1, PT, R175.reuse, RZ, PT ;  /* 0x000000ffaf00720c */ /* 0x040fe20003f25270 */
[----:B------:R-:W-:-:S12]  /*3220*/  IMAD.HI.U32 R123, R175, -0x2daee0ad, RZ ;  /* 0xd2511f53af7b7827 */ /* 0x000fd800078e00ff */
        /* <DEDUP_REMOVED lines=9> */
.L_x_35:
[----:B------:R-:W-:Y:S05]  /*32c0*/  BSYNC.RECONVERGENT B1 ;  /* 0x0000000000017941 */ /* 0x000fea0003800200 */
.L_x_34:
[----:B------:R-:W-:Y:S01]  /*32d0*/  IMAD.WIDE.U32 R124, R174, -0x326172a9, RZ ;  /* 0xcd9e8d57ae7c7825 */ /* 0x000fe200078e00ff */
[----:B------:R-:W-:Y:S02]  /*32e0*/  LOP3.LUT R117, R122, R123, R117, 0x96, !PT ;  /* 0x0000007b7a757212 */ /* 0x000fe400078e9675 */
[----:B------:R-:W-:Y:S01]  /*32f0*/  IADD3 R2, PT, PT, R2, -0x3fc824bb, RZ ;  /* 0xc037db4502027810 */ /* 0x000fe20007ffe0ff */
[----:B------:R-:W-:Y:S01]  /*3300*/  IMAD R168, R168, -0x2daee0ad, RZ ;  /* 0xd2511f53a8a87824 */ /* 0x000fe200078e02ff */
[----:B------:R-:W-:Y:S01]  /*3310*/  LOP3.LUT R178, R119, R125, R116, 0x96, !PT ;  /* 0x0000007d77b27212 */ /* 0x000fe200078e9674 */
[----:B------:R-:W-:-:S04]  /*3320*/  IMAD.WIDE.U32 R116, R117, -0x326172a9, RZ ;  /* 0xcd9e8d5775747825 */ /* 0x000fc800078e00ff */
[----:B------:R-:W-:Y:S01]  /*3330*/  IMAD.WIDE.U32 R178, R178, -0x2daee0ad, RZ ;  /* 0xd2511f53b2b27825 */ /* 0x000fe200078e00ff */
[----:B------:R-:W-:-:S04]  /*3340*/  LOP3.LUT R3, R0, R124, R117, 0x96, !PT ;  /* 0x0000007c00037212 */ /* 0x000fc800078e9675 */
[----:B------:R-:W-:Y:S01]  /*3350*/  LOP3.LUT R124, R127, R2, R179, 0x96, !PT ;  /* 0x000000027f7c7212 */ /* 0x000fe200078e96b3 */
[----:B------:R-:W-:Y:S01]  /*3360*/  IMAD.WIDE.U32 R2, R3, -0x2daee0ad, RZ ;  /* 0xd2511f5303027825 */ /* 0x000fe200078e00ff */
[----:B------:R-:W-:-:S03]  /*3370*/  I2FP.F32.U32 R127, R163 ;  /* 0x000000a3007f7245 */ /* 0x000fc60000201000 */
        /* <DEDUP_REMOVED lines=26> */
[----:B------:R-:W-:Y:S01]  /*3520*/  FFMA R129, R129, R126, 1.1641532182693481445e-10 ;  /* 0x2f00000081817423 */ /* 0x000fe2000000007e */
[----:B------:R-:W-:Y:S01]  /*3530*/  IMAD.WIDE.U32 R124, R124, -0x326172a9, RZ ;  /* 0xcd9e8d577c7c7825 */ /* 0x000fe200078e00ff */
[----:B------:R-:W-:Y:S02]  /*3540*/  LOP3.LUT R116, R140, R116, R3, 0x96, !PT ;  /* 0x000000748c747212 */ /* 0x000fe400078e9603 */
[----:B------:R-:W-:Y:S02]  /*3550*/  I2FP.F32.U32 R3, R161 ;  /* 0x000000a100037245 */ /* 0x000fe40000201000 */
[----:B------:R-:W-:Y:S01]  /*3560*/  LOP3.LUT R178, R141, R128, R125, 0x96, !PT ;  /* 0x000000808db27212 */ /* 0x000fe200078e967d */
[----:B------:R-:W-:-:S04]  /*3570*/  IMAD.WIDE.U32 R116, R116, -0x326172a9, RZ ;  /* 0xcd9e8d5774747825 */ /* 0x000fc800078e00ff */
[----:B------:R-:W-:Y:S01]  /*3580*/  FFMA R3, R3, R126, 1.1641532182693481445e-10 ;  /* 0x2f00000003037423 */ /* 0x000fe2000000007e */
[----:B------:R-:W-:Y:S01]  /*3590*/  IMAD.HI.U32 R125, R178, -0x2daee0ad, RZ ;  /* 0xd2511f53b27d7827 */ /* 0x000fe200078e00ff */
[----:B------:R-:W-:Y:S02]  /*35a0*/  LOP3.LUT R123, R143, R124, R117, 0x96, !PT ;  /* 0x0000007c8f7b7212 */ /* 0x000fe400078e9675 */
[----:B------:R-:W-:Y:S01]  /*35b0*/  I2FP.F32.U32 R117, R162 ;  /* 0x000000a200757245 */ /* 0x000fe20000201000 */
[----:B------:R-:W-:Y:S01]  /*35c0*/  IMAD.MOV.U32 R124, RZ, RZ, R116 ;  /* 0x000000ffff7c7224 */ /* 0x000fe200078e0074 */
[----:B------:R-:W-:-:S03]  /*35d0*/  LOP3.LUT R125, R144, R2, R125, 0x96, !PT ;  /* 0x00000002907d7212 */ /* 0x000fc600078e967d */
[----:B------:R-:W-:Y:S01]  /*35e0*/  FFMA R117, R117, R126, 1.1641532182693481445e-10 ;  /* 0x2f00000075757423 */ /* 0x000fe2000000007e */
[----:B------:R-:W-:Y:S06]  /*35f0*/  @P0 BRA `(.L_x_36) ;  /* 0x0000000000200947 */ /* 0x000fec0003800000 */
[----:B------:R-:W-:Y:S02]  /*3600*/  ISETP.NE.AND P0, PT, R142, RZ, PT ;  /* 0x000000ff8e00720c */ /* 0x000fe40003f05270 */
[----:B------:R-:W-:-:S11]  /*3610*/  MOV R0, R168 ;  /* 0x000000a800007202 */ /* 0x000fd60000000f00 */
[----:B------:R-:W-:Y:S05]  /*3620*/  @!P0 BRA `(.L_x_37) ;  /* 0x0000000000388947 */ /* 0x000fea0003800000 */
[----:B------:R-:W-:Y:S02]  /*3630*/  MOV R169, R170 ;  /* 0x000000aa00a97202 */ /* 0x000fe40000000f00 */
[----:B------:R-:W-:Y:S02]  /*3640*/  MOV R170, R171 ;  /* 0x000000ab00aa7202 */ /* 0x000fe40000000f00 */
[----:B------:R-:W-:Y:S02]  /*3650*/  MOV R0, R123 ;  /* 0x0000007b00007202 */ /* 0x000fe40000000f00 */
[----:B------:R-:W-:Y:S01]  /*3660*/  MOV R171, R168 ;  /* 0x000000a800ab7202 */ /* 0x000fe20000000f00 */
[----:B------:R-:W-:Y:S06]  /*3670*/  BRA `(.L_x_37) ;  /* 0x0000000000247947 */ /* 0x000fec0003800000 */
.L_x_36:
        /* <DEDUP_REMOVED lines=9> */
.L_x_37:
[----:B------:R-:W-:Y:S02]  /*3710*/  FSETP.GE.AND P4, PT, R3, UR21, PT ;  /* 0x0000001503007c0b */ /* 0x000fe4000bf86000 */
[----:B------:R-:W-:Y:S02]  /*3720*/  FSETP.GE.AND P3, PT, R117, UR21, PT ;  /* 0x0000001575007c0b */ /* 0x000fe4000bf66000 */
[----:B------:R-:W-:Y:S02]  /*3730*/  FSETP.GE.AND P2, PT, R129, UR21, PT ;  /* 0x0000001581007c0b */ /* 0x000fe4000bf46000 */
[----:B------:R-:W-:Y:S02]  /*3740*/  FSETP.GE.AND P1, PT, R127, UR21, PT ;  /* 0x000000157f007c0b */ /* 0x000fe4000bf26000 */
[----:B------:R-:W-:Y:S02]  /*3750*/  FSETP.GE.AND P0, PT, R151, UR21, PT ;  /* 0x0000001597007c0b */ /* 0x000fe4000bf06000 */
[----:B------:R-:W-:-:S02]  /*3760*/  FSETP.GE.AND P6, PT, R152, UR21, PT ;  /* 0x0000001598007c0b */ /* 0x000fc4000bfc6000 */
[----:B------:R-:W-:Y:S02]  /*3770*/  FSETP.GE.AND P5, PT, R150, UR21, PT ;  /* 0x0000001596007c0b */ /* 0x000fe4000bfa6000 */
[----:B------:R-:W-:Y:S02]  /*3780*/  SEL R2, RZ, 0x1, !P4 ;  /* 0x00000001ff027807 */ /* 0x000fe40006000000 */
[----:B------:R-:W-:Y:S02]  /*3790*/  FSETP.GE.AND P4, PT, R149, UR21, PT ;  /* 0x0000001595007c0b */ /* 0x000fe4000bf86000 */
[----:B------:R-:W-:Y:S02]  /*37a0*/  SEL R116, RZ, 0x1, !P3 ;  /* 0x00000001ff747807 */ /* 0x000fe40005800000 */
[----:B------:R-:W-:Y:S02]  /*37b0*/  SEL R128, RZ, 0x1, !P2 ;  /* 0x00000001ff807807 */ /* 0x000fe40005000000 */
[----:B------:R-:W-:-:S02]  /*37c0*/  SEL R149, RZ, 0x1, !P1 ;  /* 0x00000001ff957807 */ /* 0x000fc40004800000 */
[----:B------:R-:W-:Y:S02]  /*37d0*/  FSETP.GE.AND P3, PT, R147, UR21, PT ;  /* 0x0000001593007c0b */ /* 0x000fe4000bf66000 */
[----:B------:R-:W-:Y:S02]  /*37e0*/  FSETP.GE.AND P2, PT, R148, UR21, PT ;  /* 0x0000001594007c0b */ /* 0x000fe4000bf46000 */
        /* <DEDUP_REMOVED lines=10> */
[----:B------:R-:W-:Y:S02]  /*3890*/  SEL R136, RZ, 0x1, !P1 ;  /* 0x00000001ff887807 */ /* 0x000fe40004800000 */
[----:B------:R-:W-:Y:S02]  /*38a0*/  FSETP.GE.AND P4, PT, R158, UR21, PT ;  /* 0x000000159e007c0b */ /* 0x000fe4000bf86000 */
[----:B------:R-:W-:Y:S02]  /*38b0*/  FSETP.GE.AND P3, PT, R157, UR21, PT ;  /* 0x000000159d007c0b */ /* 0x000fe4000bf66000 */
[----:B------:R-:W-:Y:S02]  /*38c0*/  FSETP.GE.AND P2, PT, R155, UR21, PT ;  /* 0x000000159b007c0b */ /* 0x000fe4000bf46000 */
[----:B------:R-:W-:Y:S02]  /*38d0*/  FSETP.GE.AND P1, PT, R156, UR21, PT ;  /* 0x000000159c007c0b */ /* 0x000fe4000bf26000 */
[----:B------:R-:W-:-:S02]  /*38e0*/  SEL R137, RZ, 0x1, !P0 ;  /* 0x00000001ff897807 */ /* 0x000fc40004000000 */
[----:B------:R-:W-:Y:S02]  /*38f0*/  SEL R138, RZ, 0x1, !P6 ;  /* 0x00000001ff8a7807 */ /* 0x000fe40007000000 */
[----:B------:R-:W-:Y:S02]  /*3900*/  SEL R139, RZ, 0x1, !P5 ;  /* 0x00000001ff8b7807 */ /* 0x000fe40006800000 */
[----:B------:R-:W-:Y:S02]  /*3910*/  I2FP.F32.U32 R3, R169 ;  /* 0x000000a900037245 */ /* 0x000fe40000201000 */
[----:B------:R-:W-:Y:S02]  /*3920*/  I2FP.F32.U32 R117, R170 ;  /* 0x000000aa00757245 */ /* 0x000fe40000201000 */
[----:B------:R-:W-:Y:S01]  /*3930*/  I2FP.F32.U32 R127, R171 ;  /* 0x000000ab007f7245 */ /* 0x000fe20000201000 */
[----:B------:R-:W-:Y:S01]  /*3940*/  FFMA R3, R3, R126, 1.1641532182693481445e-10 ;  /* 0x2f00000003037423 */ /* 0x000fe2000000007e */
[----:B------:R-:W-:Y:S01]  /*3950*/  I2FP.F32.U32 R129, R0 ;  /* 0x0000000000817245 */ /* 0x000fe20000201000 */
[-C--:B------:R-:W-:Y:S01]  /*3960*/  FFMA R117, R117, R126.reuse, 1.1641532182693481445e-10 ;  /* 0x2f00000075757423 */ /* 0x080fe2000000007e */
[----:B------:R-:W-:Y:S01]  /*3970*/  FSETP.GE.AND P0, PT, R154, UR21, PT ;  /* 0x000000159a007c0b */ /* 0x000fe2000bf06000 */
[-C--:B------:R-:W-:Y:S01]  /*3980*/  FFMA R127, R127, R126.reuse, 1.1641532182693481445e-10 ;  /* 0x2f0000007f7f7423 */ /* 0x080fe2000000007e */
[----:B------:R-:W-:Y:S01]  /*3990*/  FSETP.GE.AND P6, PT, R153, UR21, PT ;  /* 0x0000001599007c0b */ /* 0x000fe2000bfc6000 */
[----:B------:R-:W-:Y:S01]  /*39a0*/  FFMA R129, R129, R126, 1.1641532182693481445e-10 ;  /* 0x2f00000081817423 */ /* 0x000fe2000000007e */
[----:B------:R-:W-:Y:S01]  /*39b0*/  FSETP.GE.AND P5, PT, R176, UR21, PT ;  /* 0x00000015b0007c0b */ /* 0x000fe2000bfa6000 */
[----:B------:R-:W-:Y:S01]  /*39c0*/  IMAD R126, R178, -0x2daee0ad, RZ ;  /* 0xd2511f53b27e7824 */ /* 0x000fe200078e02ff */
[----:B------:R-:W-:-:S02]  /*39d0*/  SEL R140, RZ, 0x1, !P4 ;  /* 0x00000001ff8c7807 */ /* 0x000fc40006000000 */
[----:B------:R-:W-:Y:S02]  /*39e0*/  SEL R141, RZ, 0x1, !P3 ;  /* 0x00000001ff8d7807 */ /* 0x000fe40005800000 */
[----:B------:R-:W-:Y:S02]  /*39f0*/  SEL R142, RZ, 0x1, !P2 ;  /* 0x00000001ff8e7807 */ /* 0x000fe40005000000 */
[----:B------:R-:W-:Y:S02]  /*3a00*/  SEL R143, RZ, 0x1, !P1 ;  /* 0x00000001ff8f7807 */ /* 0x000fe40004800000 */
[----:B------:R-:W-:Y:S02]  /*3a10*/  FSETP.GE.AND P4, PT, R177, UR21, PT ;  /* 0x00000015b1007c0b */ /* 0x000fe4000bf86000 */
[----:B------:R-:W-:Y:S02]  /*3a20*/  FSETP.GE.AND P3, PT, R173, UR21, PT ;  /* 0x00000015ad007c0b */ /* 0x000fe4000bf66000 */
[----:B------:R-:W-:-:S02]  /*3a30*/  FSETP.GE.AND P2, PT, R172, UR21, PT ;  /* 0x00000015ac007c0b */ /* 0x000fc4000bf46000 */
[----:B------:R-:W-:Y:S02]  /*3a40*/  FSETP.GE.AND P1, PT, R166, UR21, PT ;  /* 0x00000015a6007c0b */ /* 0x000fe4000bf26000 */
[----:B------:R-:W-:Y:S02]  /*3a50*/  SEL R144, RZ, 0x1, !P0 ;  /* 0x00000001ff907807 */ /* 0x000fe40004000000 */
[----:B------:R-:W-:Y:S02]  /*3a60*/  SEL R145, RZ, 0x1, !P6 ;  /* 0x00000001ff917807 */ /* 0x000fe40007000000 */
[----:B------:R-:W-:Y:S02]  /*3a70*/  SEL R150, RZ, 0x1, !P5 ;  /* 0x00000001ff967807 */ /* 0x000fe40006800000 */
[----:B------:R-:W-:Y:S02]  /*3a80*/  FSETP.GE.AND P0, PT, R167, UR21, PT ;  /* 0x00000015a7007c0b */ /* 0x000fe4000bf06000 */
[----:B------:R-:W-:-:S02]  /*3a90*/  FSETP.GE.AND P6, PT, R165, UR21, PT ;  /* 0x00000015a5007c0b */ /* 0x000fc4000bfc6000 */
[----:B------:R-:W-:Y:S02]  /*3aa0*/  FSETP.GE.AND P5, PT, R164, UR21, PT ;  /* 0x00000015a4007c0b */ /* 0x000fe4000bfa6000 */
[----:B------:R-:W-:Y:S02]  /*3ab0*/  SEL R151, RZ, 0x1, !P4 ;  /* 0x00000001ff977807 */ /* 0x000fe40006000000 */
[----:B------:R-:W-:Y:S02]  /*3ac0*/  SEL R152, RZ, 0x1, !P3 ;  /* 0x00000001ff987807 */ /* 0x000fe40005800000 */
[----:B------:R-:W-:Y:S02]  /*3ad0*/  SEL R153, RZ, 0x1, !P2 ;  /* 0x00000001ff997807 */ /* 0x000fe40005000000 */
[----:B------:R-:W-:Y:S02]  /*3ae0*/  SEL R154, RZ, 0x1, !P1 ;  /* 0x00000001ff9a7807 */ /* 0x000fe40004800000 */
[----:B------:R-:W-:-:S02]  /*3af0*/  FSETP.GE.AND P4, PT, R3, UR21, PT ;  /* 0x0000001503007c0b */ /* 0x000fc4000bf86000 */
[----:B------:R-:W-:Y:S02]  /*3b00*/  FSETP.GE.AND P3, PT, R117, UR21, PT ;  /* 0x0000001575007c0b */ /* 0x000fe4000bf66000 */
[----:B------:R-:W-:Y:S02]  /*3b10*/  FSETP.GE.AND P2, PT, R129, UR21, PT ;  /* 0x0000001581007c0b */ /* 0x000fe4000bf46000 */
[----:B------:R-:W-:Y:S02]  /*3b20*/  FSETP.GE.AND P1, PT, R127, UR21, PT ;  /* 0x000000157f007c0b */ /* 0x000fe4000bf26000 */
[----:B------:R-:W-:Y:S02]  /*3b30*/  SEL R155, RZ, 0x1, !P0 ;  /* 0x00000001ff9b7807 */ /* 0x000fe40004000000 */
[----:B------:R-:W-:Y:S02]  /*3b40*/  SEL R156, RZ, 0x1, !P6 ;  /* 0x00000001ff9c7807 */ /* 0x000fe40007000000 */
[----:B------:R-:W-:-:S02]  /*3b50*/  SEL R157, RZ, 0x1, !P5 ;  /* 0x00000001ff9d7807 */ /* 0x000fc40006800000 */
[----:B------:R-:W-:Y:S02]  /*3b60*/  PRMT R147, R116, 0x7610, R147 ;  /* 0x0000761074937816 */ /* 0x000fe40000000093 */
[----:B------:R-:W-:Y:S02]  /*3b70*/  PRMT R148, R128, 0x7610, R148 ;  /* 0x0000761080947816 */ /* 0x000fe40000000094 */
[----:B------:R-:W-:Y:S02]  /*3b80*/  PRMT R146, R2, 0x7610, R146 ;  /* 0x0000761002927816 */ /* 0x000fe40000000092 */
[----:B------:R-:W-:Y:S02]  /*3b90*/  PRMT R129, R130, 0x7610, R129 ;  /* 0x0000761082817816 */ /* 0x000fe40000000081 */
[----:B------:R-:W-:Y:S02]  /*3ba0*/  PRMT R128, R131, 0x7610, R128 ;  /* 0x0000761083807816 */ /* 0x000fe40000000080 */
[----:B------:R-:W-:-:S02]  /*3bb0*/  PRMT R127, R132, 0x7610, R127 ;  /* 0x00007610847f7816 */ /* 0x000fc4000000007f */
        /* <DEDUP_REMOVED lines=21> */
[----:B------:R-:W-:Y:S02]  /*3d10*/  SEL R150, RZ, 0x1, !P4 ;  /* 0x00000001ff967807 */ /* 0x000fe40006000000 */
[----:B------:R-:W-:Y:S02]  /*3d20*/  SEL R151, RZ, 0x1, !P3 ;  /* 0x00000001ff977807 */ /* 0x000fe40005800000 */
[----:B------:R-:W-:-:S02]  /*3d30*/  SEL R153, RZ, 0x1, !P2 ;  /* 0x00000001ff997807 */ /* 0x000fc40005000000 */
[----:B------:R-:W-:-:S07]  /*3d40*/  SEL R152, RZ, 0x1, !P1 ;  /* 0x00000001ff987807 */ /* 0x000fce0004800000 */
.L_x_5:
[----:B------:R-:W-:-:S04]  /*3d50*/  UISETP.NE.U32.AND UP0, UPT, UR22, URZ, UPT ;  /* 0x000000ff1600728c */ /* 0x000fc8000bf05070 */
[----:B------:R-:W-:-:S09]  /*3d60*/  UISETP.NE.AND.EX UP0, UPT, UR23, URZ, UPT, UP0 ;  /* 0x000000ff1700728c */ /* 0x000fd2000bf05300 */
[----:B------:R-:W-:Y:S05]  /*3d70*/  BRA.U !UP0, `(.L_x_38) ;  /* 0x0000000908c47547 */ /* 0x000fea000b800000 */
[----:B------:R-:W-:Y:S01]  /*3d80*/  LOP3.LUT R0, R0, 0xffff, RZ, 0xc0, !PT ;  /* 0x0000ffff00007812 */ /* 0x000fe200078ec0ff */
[----:B-----5:R-:W-:Y:S01]  /*3d90*/  HFMA2 R109, R109, 1, 1, R77 ;  /* 0x3c003c006d6d7831 */ /* 0x020fe2000000004d */
[----:B------:R-:W-:Y:S01]  /*3da0*/  LOP3.LUT R3, R3, 0xffff, RZ, 0xc0, !PT ;  /* 0x0000ffff03037812 */ /* 0x000fe200078ec0ff */
[----:B------:R-:W-:Y:S01]  /*3db0*/  HADD2 R112, R112, R80 ;  /* 0x0000005070707230 */ /* 0x000fe20000000000 */
[----:B------:R-:W-:Y:S01]  /*3dc0*/  LOP3.LUT R132, R132, 0xffff, RZ, 0xc0, !PT ;  /* 0x0000ffff84847812 */ /* 0x000fe200078ec0ff */
[----:B------:R-:W0:Y:S01]  /*3dd0*/  I2F.F16 R155, R0 ;  /* 0x00000000009b7306 */ /* 0x000e220000200c00 */
[----:B------:R-:W-:Y:S01]  /*3de0*/  LOP3.LUT R133, R133, 0xffff, RZ, 0xc0, !PT ;  /* 0x0000ffff85857812 */ /* 0x000fe200078ec0ff */
[----:B------:R-:W-:Y:S01]  /*3df0*/  HADD2 R110, R110, R78 ;  /* 0x0000004e6e6e7230 */ /* 0x000fe20000000000 */
[----:B------:R-:W-:Y:S01]  /*3e00*/  LOP3.LUT R130, R130, 0xffff, RZ, 0xc0, !PT ;  /* 0x0000ffff82827812 */ /* 0x000fe200078ec0ff */
[----:B------:R-:W-:Y:S01]  /*3e10*/  HADD2 R108, R108, R76 ;  /* 0x0000004c6c6c7230 */ /* 0x000fe20000000000 */
[----:B------:R-:W-:Y:S01]  /*3e20*/  LOP3.LUT R131, R131, 0xffff, RZ, 0xc0, !PT ;  /* 0x0000ffff83837812 */ /* 0x000fe200078ec0ff */
[----:B------:R-:W-:Y:S01]  /*3e30*/  HFMA2 R185, R103, 1, 1, R71 ;  /* 0x3c003c0067b97831 */ /* 0x000fe20000000047 */
[----:B------:R-:W-:Y:S01]  /*3e40*/  LOP3.LUT R134, R134, 0xffff, RZ, 0xc0, !PT ;  /* 0x0000ffff86867812 */ /* 0x000fe200078ec0ff */
[----:B------:R-:W1:Y:S01]  /*3e50*/  I2F.F16 R157, R3 ;  /* 0x00000003009d7306 */ /* 0x000e620000200c00 */
[----:B------:R-:W-:Y:S01]  /*3e60*/  LOP3.LUT R135, R135, 0xffff, RZ, 0xc0, !PT ;  /* 0x0000ffff87877812 */ /* 0x000fe200078ec0ff */
[----:B------:R-:W-:Y:S01]  /*3e70*/  HADD2 R103, R102, R70 ;  /* 0x0000004666677230 */ /* 0x000fe20000000000 */
[----:B------:R-:W-:Y:S01]  /*3e80*/  LOP3.LUT R2, R2, 0xffff, RZ, 0xc0, !PT ;  /* 0x0000ffff02027812 */ /* 0x000fe200078ec0ff */
[----:B------:R-:W-:Y:S01]  /*3e90*/  HFMA2 R115, R115, 1, 1, R83 ;  /* 0x3c003c0073737831 */ /* 0x000fe20000000053 */
[----:B------:R-:W-:Y:S01]  /*3ea0*/  LOP3.LUT R116, R116, 0xffff, RZ, 0xc0, !PT ;  /* 0x0000ffff74747812 */ /* 0x000fe200078ec0ff */
[----:B------:R-:W-:Y:S01]  /*3eb0*/  HFMA2 R114, R114, 1, 1, R82 ;  /* 0x3c003c0072727831 */ /* 0x000fe20000000052 */
[----:B------:R-:W-:Y:S01]  /*3ec0*/  LOP3.LUT R127, R127, 0xffff, RZ, 0xc0, !PT ;  /* 0x0000ffff7f7f7812 */ /* 0x000fe200078ec0ff */
[----:B------:R-:W2:Y:S01]  /*3ed0*/  I2F.F16 R162, R132 ;  /* 0x0000008400a27306 */ /* 0x000ea20000200c00 */
[----:B------:R-:W-:Y:S01]  /*3ee0*/  LOP3.LUT R128, R128, 0xffff, RZ, 0xc0, !PT ;  /* 0x0000ffff80807812 */ /* 0x000fe200078ec0ff */
[C---:B0-----:R-:W-:Y:S01]  /*3ef0*/  HMUL2 R155, R112.reuse.H0_H0, R155.H0_H0 ;  /* 0x2000009b709b7232 */ /* 0x041fe20000000800 */
[----:B------:R-:W-:Y:S01]  /*3f00*/  LOP3.LUT R129, R129, 0xffff, RZ, 0xc0, !PT ;  /* 0x0000ffff81817812 */ /* 0x000fe200078ec0ff */
[----:B------:R-:W-:Y:S01]  /*3f10*/  HFMA2 R111, R111, 1, 1, R79 ;  /* 0x3c003c006f6f7831 */ /* 0x000fe2000000004f */
[----:B------:R-:W-:Y:S01]  /*3f20*/  LOP3.LUT R117, R117, 0xffff, RZ, 0xc0, !PT ;  /* 0x0000ffff75757812 */ /* 0x000fe200078ec0ff */
[----:B------:R-:W-:Y:S01]  /*3f30*/  HFMA2 R101, R101, 1, 1, R69 ;  /* 0x3c003c0065657831 */ /* 0x000fe20000000045 */
[----:B------:R-:W-:Y:S01]  /*3f40*/  LOP3.LUT R136, R136, 0xffff, RZ, 0xc0, !PT ;  /* 0x0000ffff88887812 */ /* 0x000fe200078ec0ff */
[----:B------:R-:W0:Y:S01]  /*3f50*/  I2F.F16 R164, R133 ;  /* 0x0000008500a47306 */ /* 0x000e220000200c00 */
[----:B------:R-:W-:Y:S01]  /*3f60*/  LOP3.LUT R137, R137, 0xffff, RZ, 0xc0, !PT ;  /* 0x0000ffff89897812 */ /* 0x000fe200078ec0ff */
[----:B-1----:R-:W-:Y:S01]  /*3f70*/  HMUL2 R157, R112.H1_H1, R157.H0_H0 ;  /* 0x2000009d709d7232 */ /* 0x002fe20000000c00 */
[----:B------:R-:W-:Y:S01]  /*3f80*/  LOP3.LUT R138, R138, 0xffff, RZ, 0xc0, !PT ;  /* 0x0000ffff8a8a7812 */ /* 0x000fe200078ec0ff */
[----:B------:R-:W-:Y:S01]  /*3f90*/  HFMA2 R107, R107, 1, 1, R75 ;  /* 0x3c003c006b6b7831 */ /* 0x000fe2000000004b */
[----:B------:R-:W-:Y:S01]  /*3fa0*/  LOP3.LUT R139, R139, 0xffff, RZ, 0xc0, !PT ;  /* 0x0000ffff8b8b7812 */ /* 0x000fe200078ec0ff */
[----:B------:R-:W-:-:S02]  /*3fb0*/  HFMA2 R105, R105, 1, 1, R73 ;  /* 0x3c003c0069697831 */ /* 0x000fc40000000049 */
[----:B--2---:R-:W-:Y:S01]  /*3fc0*/  HMUL2 R162, R109.H0_H0, R162.H0_H0 ;  /* 0x200000a26da27232 */ /* 0x004fe20000000800 */
[----:B------:R-:W1:Y:S01]  /*3fd0*/  I2F.F16 R163, R130 ;  /* 0x0000008200a37306 */ /* 0x000e620000200c00 */
[----:B------:R-:W-:Y:S01]  /*3fe0*/  LOP3.LUT R140, R140, 0xffff, RZ, 0xc0, !PT ;  /* 0x0000ffff8c8c7812 */ /* 0x000fe200078ec0ff */
[----:B------:R-:W-:Y:S01]  /*3ff0*/  HADD2 R113, R113, R81 ;  /* 0x0000005171717230 */ /* 0x000fe20000000000 */
[----:B------:R-:W-:Y:S01]  /*4000*/  LOP3.LUT R141, R141, 0xffff, RZ, 0xc0, !PT ;  /* 0x0000ffff8d8d7812 */ /* 0x000fe200078ec0ff */
[----:B------:R-:W-:Y:S01]  /*4010*/  HADD2 R100, R100, R68 ;  /* 0x0000004464647230 */ /* 0x000fe20000000000 */
[----:B------:R-:W-:Y:S01]  /*4020*/  LOP3.LUT R142, R142, 0xffff, RZ, 0xc0, !PT ;  /* 0x0000ffff8e8e7812 */ /* 0x000fe200078ec0ff */
[----:B------:R-:W-:Y:S01]  /*4030*/  HADD2 R106, R106, R74 ;  /* 0x0000004a6a6a7230 */ /* 0x000fe20000000000 */
[----:B------:R-:W-:Y:S01]  /*4040*/  LOP3.LUT R143, R143, 0xffff, RZ, 0xc0, !PT ;  /* 0x0000ffff8f8f7812 */ /* 0x000fe200078ec0ff */
[----:B------:R-:W2:Y:S01]  /*4050*/  I2F.F16 R165, R131 ;  /* 0x0000008300a57306 */ /* 0x000ea20000200c00 */
[----:B0-----:R-:W-:Y:S01]  /*4060*/  HMUL2 R164, R109.H1_H1, R164.H0_H0 ;  /* 0x200000a46da47232 */ /* 0x001fe20000000c00 */
[----:B------:R-:W-:Y:S01]  /*4070*/  LOP3.LUT R144, R144, 0xffff, RZ, 0xc0, !PT ;  /* 0x0000ffff90907812 */ /* 0x000fe200078ec0ff */
[----:B------:R-:W-:Y:S01]  /*4080*/  HADD2 R104, R104, R72 ;  /* 0x0000004868687230 */ /* 0x000fe20000000000 */
[----:B------:R-:W-:-:S02]  /*4090*/  LOP3.LUT R145, R145, 0xffff, RZ, 0xc0, !PT ;  /* 0x0000ffff91917812 */ /* 0x000fc400078ec0ff */
[----:B------:R-:W-:Y:S01]  /*40a0*/  LOP3.LUT R146, R146, 0xffff, RZ, 0xc0, !PT ;  /* 0x0000ffff92927812 */ /* 0x000fe200078ec0ff */
[C---:B-1----:R-:W-:Y:S01]  /*40b0*/  HMUL2 R163, R108.reuse.H0_H0, R163.H0_H0 ;  /* 0x200000a36ca37232 */ /* 0x042fe20000000800 */
[----:B------:R-:W0:Y:S01]  /*40c0*/  I2F.F16 R167, R134 ;  /* 0x0000008600a77306 */ /* 0x000e220000200c00 */
[----:B------:R-:W-:Y:S02]  /*40d0*/  LOP3.LUT R147, R147, 0xffff, RZ, 0xc0, !PT ;  /* 0x0000ffff93937812 */ /* 0x000fe400078ec0ff */
[----:B------:R-:W-:Y:S02]  /*40e0*/  LOP3.LUT R148, R148, 0xffff, RZ, 0xc0, !PT ;  /* 0x0000ffff94947812 */ /* 0x000fe400078ec0ff */
[----:B------:R-:W-:Y:S02]  /*40f0*/  LOP3.LUT R149, R149, 0xffff, RZ, 0xc0, !PT ;  /* 0x0000ffff95957812 */ /* 0x000fe400078ec0ff */
[----:B------:R-:W-:Y:S01]  /*4100*/  LOP3.LUT R150, R150, 0xffff, RZ, 0xc0, !PT ;  /* 0x0000ffff96967812 */ /* 0x000fe200078ec0ff */
[----:B------:R-:W1:Y:S01]  /*4110*/  I2F.F16 R169, R135 ;  /* 0x0000008700a97306 */ /* 0x000e620000200c00 */
[----:B------:R-:W-:Y:S01]  /*4120*/  LOP3.LUT R151, R151, 0xffff, RZ, 0xc0, !PT ;  /* 0x0000ffff97977812 */ /* 0x000fe200078ec0ff */
[----:B--2---:R-:W-:Y:S01]  /*4130*/  HMUL2 R165, R108.H1_H1, R165.H0_H0 ;  /* 0x200000a56ca57232 */ /* 0x004fe20000000c00 */
[----:B------:R-:W-:-:S02]  /*4140*/  LOP3.LUT R112, R153, 0xffff, RZ, 0xc0, !PT ;  /* 0x0000ffff99707812 */ /* 0x000fc400078ec0ff */
[----:B------:R-:W-:Y:S01]  /*4150*/  LOP3.LUT R109, R152, 0xffff, RZ, 0xc0, !PT ;  /* 0x0000ffff986d7812 */ /* 0x000fe200078ec0ff */
[C---:B0-----:R-:W-:Y:S02]  /*4160*/  HMUL2 R167, R110.reuse.H0_H0, R167.H0_H0 ;  /* 0x200000a76ea77232 */ /* 0x041fe40000000800 */
[----:B------:R-:W0:Y:S01]  /*4170*/  I2F.F16 R154, R2 ;  /* 0x00000002009a7306 */ /* 0x000e220000200c00 */
[----:B-1----:R-:W-:-:S07]  /*4180*/  HMUL2 R169, R110.H1_H1, R169.H0_H0 ;  /* 0x200000a96ea97232 */ /* 0x002fce0000000c00 */
[----:B------:R-:W1:Y:S01]  /*4190*/  I2F.F16 R159, R116 ;  /* 0x00000074009f7306 */ /* 0x000e620000200c00 */
[----:B0-----:R-:W-:-:S07]  /*41a0*/  HMUL2 R154, R113.H0_H0, R154.H0_H0 ;  /* 0x2000009a719a7232 */ /* 0x001fce0000000800 */
[----:B------:R-:W0:Y:S01]  /*41b0*/  I2F.F16 R161, R127 ;  /* 0x0000007f00a17306 */ /* 0x000e220000200c00 */
[----:B-1----:R-:W-:-:S07]  /*41c0*/  HMUL2 R159, R114.H0_H0, R159.H0_H0 ;  /* 0x2000009f729f7232 */ /* 0x002fce0000000800 */
[----:B------:R-:W1:Y:S01]  /*41d0*/  I2F.F16 R158, R128 ;  /* 0x00000080009e7306 */ /* 0x000e620000200c00 */
[----:B0-----:R-:W-:-:S07]  /*41e0*/  HMUL2 R161, R114.H1_H1, R161.H0_H0 ;  /* 0x200000a172a17232 */ /* 0x001fce0000000c00 */
[----:B------:R-:W0:Y:S01]  /*41f0*/  I2F.F16 R160, R129 ;  /* 0x0000008100a07306 */ /* 0x000e220000200c00 */
[----:B-1----:R-:W-:-:S07]  /*4200*/  HMUL2 R158, R115.H0_H0, R158.H0_H0 ;  /* 0x2000009e739e7232 */ /* 0x002fce0000000800 */
[----:B------:R-:W1:Y:S01]  /*4210*/  I2F.F16 R156, R117 ;  /* 0x00000075009c7306 */ /* 0x000e620000200c00 */
[----:B0-----:R-:W-:-:S07]  /*4220*/  HMUL2 R160, R115.H1_H1, R160.H0_H0 ;  /* 0x200000a073a07232 */ /* 0x001fce0000000c00 */
[----:B------:R-:W0:Y:S01]  /*4230*/  I2F.F16 R166, R136 ;  /* 0x0000008800a67306 */ /* 0x000e220000200c00 */
[----:B-1----:R-:W-:-:S07]  /*4240*/  HMUL2 R156, R113.H1_H1, R156.H0_H0 ;  /* 0x2000009c719c7232 */ /* 0x002fce0000000c00 */
[----:B------:R-:W1:Y:S01]  /*4250*/  I2F.F16 R168, R137 ;  /* 0x0000008900a87306 */ /* 0x000e620000200c00 */
[----:B0-----:R-:W-:-:S07]  /*4260*/  HMUL2 R166, R111.H0_H0, R166.H0_H0 ;  /* 0x200000a66fa67232 */ /* 0x001fce0000000800 */
[----:B------:R-:W0:Y:S01]  /*4270*/  I2F.F16 R171, R138 ;  /* 0x0000008a00ab7306 */ /* 0x000e220000200c00 */
[----:B-1----:R-:W-:-:S07]  /*4280*/  HMUL2 R168, R111.H1_H1, R168.H0_H0 ;  /* 0x200000a86fa87232 */ /* 0x002fce0000000c00 */
[----:B------:R-:W1:Y:S01]  /*4290*/  I2F.F16 R173, R139 ;  /* 0x0000008b00ad7306 */ /* 0x000e620000200c00 */
[----:B0-----:R-:W-:-:S07]  /*42a0*/  HMUL2 R171, R104.H0_H0, R171.H0_H0 ;  /* 0x200000ab68ab7232 */ /* 0x001fce0000000800 */
[----:B------:R-:W0:Y:S01]  /*42b0*/  I2F.F16 R170, R140 ;  /* 0x0000008c00aa7306 */ /* 0x000e220000200c00 */
[----:B-1----:R-:W-:-:S07]  /*42c0*/  HMUL2 R173, R104.H1_H1, R173.H0_H0 ;  /* 0x200000ad68ad7232 */ /* 0x002fce0000000c00 */
[----:B------:R-:W1:Y:S01]  /*42d0*/  I2F.F16 R172, R141 ;  /* 0x0000008d00ac7306 */ /* 0x000e620000200c00 */
[----:B------:R-:W-:Y:S02]  /*42e0*/  HFMA2 R104, R158.H0_H0, R120.H0_H0, R99.H0_H0 ;  /* 0x200000789e687231 */ /* 0x000fe40000040863 */
[----:B0-----:R-:W-:-:S05]  /*42f0*/  HMUL2 R170, R105.H0_H0, R170.H0_H0 ;  /* 0x200000aa69aa7232 */ /* 0x001fca0000000800 */
[----:B------:R-:W0:Y:S01]  /*4300*/  I2F.F16 R177, R142 ;  /* 0x0000008e00b17306 */ /* 0x000e220000200c00 */
[----:B------:R-:W-:Y:S02]  /*4310*/  HFMA2 R111, R170.H0_H0, R120.H0_H0, R89.H0_H0 ;  /* 0x20000078aa6f7231 */ /* 0x000fe40000040859 */
[----:B-1----:R-:W-:-:S05]  /*4320*/  HMUL2 R172, R105.H1_H1, R172.H0_H0 ;  /* 0x200000ac69ac7232 */ /* 0x002fca0000000c00 */
[----:B------:R-:W1:Y:S01]  /*4330*/  I2F.F16 R179, R143 ;  /* 0x0000008f00b37306 */ /* 0x000e620000200c00 */
[-C--:B------:R-:W-:Y:S02]  /*4340*/  HFMA2 R105, R160.H0_H0, R120.reuse.H0_H0, R99.H1_H1 ;  /* 0x20000078a0697231 */ /* 0x080fe40000060863 */
[-CC-:B------:R-:W-:Y:S02]  /*4350*/  HFMA2 R99, R162.H0_H0, R120.reuse.H0_H0, R93.reuse.H0_H0 ;  /* 0x20000078a2637231 */ /* 0x180fe4000004085d */
[-C--:B------:R-:W-:Y:S02]  /*4360*/  HFMA2 R93, R164.H0_H0, R120.reuse.H0_H0, R93.H1_H1 ;  /* 0x20000078a45d7231 */ /* 0x080fe4000006085d */
[----:B0-----:R-:W-:Y:S01]  /*4370*/  HMUL2 R177, R106.H0_H0, R177.H0_H0 ;  /* 0x200000b16ab17232 */ /* 0x001fe20000000800 */
[----:B------:R-:W0:Y:S01]  /*4380*/  I2F.F16 R176, R144 ;  /* 0x0000009000b07306 */ /* 0x000e220000200c00 */
[----:B------:R-:W-:Y:S02]  /*4390*/  HFMA2 R113, R172.H0_H0, R120.H0_H0, R89.H1_H1 ;  /* 0x20000078ac717231 */ /* 0x000fe40000060859 */
[----:B------:R-:W-:-:S02]  /*43a0*/  HADD2.F32 R170, -RZ, R93.H0_H0 ;  /* 0x2000005dffaa7230 */ /* 0x000fc40000004100 */
[-C--:B------:R-:W-:Y:S02]  /*43b0*/  HFMA2 R114, R177.H0_H0, R120.reuse.H0_H0, R90.H0_H0 ;  /* 0x20000078b1727231 */ /* 0x080fe4000004085a */
[----:B-1----:R-:W-:Y:S01]  /*43c0*/  HMUL2 R179, R106.H1_H1, R179.H0_H0 ;  /* 0x200000b36ab37232 */ /* 0x002fe20000000c00 */
[----:B------:R-:W1:Y:S01]  /*43d0*/  I2F.F16 R178, R145 ;  /* 0x0000009100b27306 */ /* 0x000e620000200c00 */
[-CC-:B------:R-:W-:Y:S02]  /*43e0*/  HFMA2 R106, R167.H0_H0, R120.reuse.H0_H0, R94.reuse.H0_H0 ;  /* 0x20000078a76a7231 */ /* 0x180fe4000004085e */
[-C--:B------:R-:W-:Y:S02]  /*43f0*/  HFMA2 R94, R169.H0_H0, R120.reuse.H0_H0, R94.H1_H1 ;  /* 0x20000078a95e7231 */ /* 0x080fe4000006085e */
[----:B------:R-:W-:Y:S02]  /*4400*/  HADD2.F32 R169, -RZ, R99.H0_H0 ;  /* 0x20000063ffa97230 */ /* 0x000fe40000004100 */
[----:B------:R-:W-:-:S02]  /*4410*/  HFMA2 R152, R179.H0_H0, R120.H0_H0, R90.H1_H1 ;  /* 0x20000078b3987231 */ /* 0x000fc4000006085a */
[----:B------:R-:W-:Y:S02]  /*4420*/  HADD2.F32 R179, -RZ, R111.H0_H0 ;  /* 0x2000006fffb37230 */ /* 0x000fe40000004100 */
[C---:B0-----:R-:W-:Y:S01]  /*4430*/  HMUL2 R176, R107.reuse.H0_H0, R176.H0_H0 ;  /* 0x200000b06bb07232 */ /* 0x041fe20000000800 */
[----:B------:R-:W0:Y:S01]  /*4440*/  I2F.F16 R181, R146 ;  /* 0x0000009200b57306 */ /* 0x000e220000200c00 */
[----:B------:R-:W-:Y:S02]  /*4450*/  HADD2.F32 R172, -RZ, R94.H0_H0 ;  /* 0x2000005effac7230 */ /* 0x000fe40000004100 */
[----:B-1----:R-:W-:-:S05]  /*4460*/  HMUL2 R178, R107.H1_H1, R178.H0_H0 ;  /* 0x200000b26bb27232 */ /* 0x002fca0000000c00 */
[----:B------:R-:W1:Y:S01]  /*4470*/  I2F.F16 R183, R147 ;  /* 0x0000009300b77306 */ /* 0x000e620000200c00 */
[----:B------:R-:W-:Y:S02]  /*4480*/  HFMA2 R107, R166.H0_H0, R120.H0_H0, R95.H0_H0 ;  /* 0x20000078a66b7231 */ /* 0x000fe4000004085f */
[----:B------:R-:W-:Y:S02]  /*4490*/  HADD2.F32 R166, -RZ, R105.H0_H0 ;  /* 0x20000069ffa67230 */ /* 0x000fe40000004100 */
[----:B0-----:R-:W-:-:S03]  /*44a0*/  HMUL2 R181, R100.H0_H0, R181.H0_H0 ;  /* 0x200000b564b57232 */ /* 0x001fc60000000800 */
[----:B------:R-:W0:Y:S01]  /*44b0*/  I2F.F16 R102, R148 ;  /* 0x0000009400667306 */ /* 0x000e220000200c00 */
[----:B------:R-:W-:Y:S02]  /*44c0*/  HFMA2 R115, R181.H0_H0, R120.H0_H0, R84.H0_H0 ;  /* 0x20000078b5737231 */ /* 0x000fe40000040854 */
[----:B------:R-:W-:Y:S02]  /*44d0*/  HADD2.F32 R181, -RZ, R114.H0_H0 ;  /* 0x20000072ffb57230 */ /* 0x000fe40000004100 */
[----:B-1----:R-:W-:-:S03]  /*44e0*/  HMUL2 R183, R100.H1_H1, R183.H0_H0 ;  /* 0x200000b764b77232 */ /* 0x002fc60000000c00 */
[----:B------:R-:W1:Y:S01]  /*44f0*/  I2F.F16 R182, R149 ;  /* 0x0000009500b67306 */ /* 0x000e620000200c00 */
[-CC-:B------:R-:W-:Y:S02]  /*4500*/  HFMA2 R100, R155.H0_H0, R120.reuse.H0_H0, R96.reuse.H0_H0 ;  /* 0x200000789b647231 */ /* 0x180fe40000040860 */
[-C--:B------:R-:W-:Y:S02]  /*4510*/  HFMA2 R96, R157.H0_H0, R120.reuse.H0_H0, R96.H1_H1 ;  /* 0x200000789d607231 */ /* 0x080fe40000060860 */
[----:B------:R-:W-:Y:S02]  /*4520*/  HFMA2 R153, R183.H0_H0, R120.H0_H0, R84.H1_H1 ;  /* 0x20000078b7997231 */ /* 0x000fe40000060854 */
[----:B------:R-:W-:Y:S02]  /*4530*/  HADD2.F32 R193, -RZ, R100.H0_H0 ;  /* 0x20000064ffc17230 */ /* 0x000fe40000004100 */
[----:B0-----:R-:W-:Y:S01]  /*4540*/  HMUL2 R180, R101.H0_H0, R102.H0_H0 ;  /* 0x2000006665b47232 */ /* 0x001fe20000000800 */
[----:B------:R-:W0:Y:S01]  /*4550*/  I2F.F16 R184, R150 ;  /* 0x0000009600b87306 */ /* 0x000e220000200c00 */
[----:B------:R-:W-:-:S02]  /*4560*/  HFMA2 R102, R159.H0_H0, R120.H0_H0, R98.H0_H0 ;  /* 0x200000789f667231 */ /* 0x000fc40000040862 */
[----:B------:R-:W-:Y:S02]  /*4570*/  HADD2.F32 R160, -RZ, R96.H0_H0 ;  /* 0x20000060ffa07230 */ /* 0x000fe40000004100 */
[----:B------:R-:W-:Y:S02]  /*4580*/  HFMA2 R155, R180.H0_H0, R120.H0_H0, R85.H0_H0 ;  /* 0x20000078b49b7231 */ /* 0x000fe40000040855 */
[----:B------:R-:W-:Y:S02]  /*4590*/  HADD2.F32 R180, -RZ, R113.H0_H0 ;  /* 0x20000071ffb47230 */ /* 0x000fe40000004100 */
[----:B-1----:R-:W-:Y:S01]  /*45a0*/  HMUL2 R182, R101.H1_H1, R182.H0_H0 ;  /* 0x200000b665b67232 */ /* 0x002fe20000000c00 */
[----:B------:R-:W1:Y:S01]  /*45b0*/  I2F.F16 R186, R151 ;  /* 0x0000009700ba7306 */ /* 0x000e620000200c00 */
[----:B------:R-:W-:Y:S02]  /*45c0*/  HFMA2 R101, R154.H0_H0, R120.H0_H0, R97.H0_H0 ;  /* 0x200000789a657231 */ /* 0x000fe40000040861 */
[----:B------:R-:W-:-:S02]  /*45d0*/  HADD2.F32 R187, -RZ, R155.H0_H0 ;  /* 0x2000009bffbb7230 */ /* 0x000fc40000004100 */
[-C--:B------:R-:W-:Y:S02]  /*45e0*/  HFMA2 R97, R156.H0_H0, R120.reuse.H0_H0, R97.H1_H1 ;  /* 0x200000789c617231 */ /* 0x080fe40000060861 */
[--C-:B------:R-:W-:Y:S02]  /*45f0*/  HFMA2 R154, R176.H0_H0, R120.H0_H0, R91.reuse.H0_H0 ;  /* 0x20000078b09a7231 */ /* 0x100fe4000004085b */
[----:B0-----:R-:W-:Y:S01]  /*4600*/  HMUL2 R184, R103.H0_H0, R184.H0_H0 ;  /* 0x200000b867b87232 */ /* 0x001fe20000000800 */
[----:B------:R-:W0:Y:S01]  /*4610*/  I2F.F16 R108, R112 ;  /* 0x00000070006c7306 */ /* 0x000e220000200c00 */
[-C--:B------:R-:W-:Y:S02]  /*4620*/  HFMA2 R156, R178.H0_H0, R120.reuse.H0_H0, R91.H1_H1 ;  /* 0x20000078b29c7231 */ /* 0x080fe4000006085b */
[----:B------:R-:W-:Y:S02]  /*4630*/  HADD2.F32 R162, -RZ, R97.H0_H0 ;  /* 0x20000061ffa27230 */ /* 0x000fe40000004100 */
[----:B------:R-:W-:-:S02]  /*4640*/  HFMA2 R157, R182.H0_H0, R120.H0_H0, R85.H1_H1 ;  /* 0x20000078b69d7231 */ /* 0x000fc40000060855 */
[----:B------:R-:W-:Y:S02]  /*4650*/  HADD2.F32 R182, -RZ, R152.H0_H0 ;  /* 0x20000098ffb67230 */ /* 0x000fe40000004100 */
[----:B------:R-:W-:Y:S02]  /*4660*/  HFMA2 R158, R184.H0_H0, R120.H0_H0, R86.H0_H0 ;  /* 0x20000078b89e7231 */ /* 0x000fe40000040856 */
[----:B------:R-:W-:Y:S02]  /*4670*/  HADD2.F32 R183, -RZ, R154.H0_H0 ;  /* 0x2000009affb77230 */ /* 0x000fe40000004100 */
[----:B-1----:R-:W-:Y:S01]  /*4680*/  HMUL2 R186, R103.H1_H1, R186.H0_H0 ;  /* 0x200000ba67ba7232 */ /* 0x002fe20000000c00 */
[----:B------:R-:W1:Y:S01]  /*4690*/  I2F.F16 R110, R109 ;  /* 0x0000006d006e7306 */ /* 0x000e620000200c00 */
[----:B------:R-:W-:Y:S02]  /*46a0*/  HFMA2 R103, R161.H0_H0, R120.H0_H0, R98.H1_H1 ;  /* 0x20000078a1677231 */ /* 0x000fe40000060862 */
[----:B------:R-:W-:-:S02]  /*46b0*/  HADD2.F32 R161, -RZ, R101.H0_H0 ;  /* 0x20000065ffa17230 */ /* 0x000fc40000004100 */
[-C--:B------:R-:W-:Y:S02]  /*46c0*/  HFMA2 R98, R163.H0_H0, R120.reuse.H0_H0, R92.H0_H0 ;  /* 0x20000078a3627231 */ /* 0x080fe4000004085c */
[----:B------:R-:W-:Y:S02]  /*46d0*/  HADD2.F32 R163, -RZ, R102.H0_H0 ;  /* 0x20000066ffa37230 */ /* 0x000fe40000004100 */
[----:B------:R-:W-:Y:S02]  /*46e0*/  HFMA2 R92, R165.H0_H0, R120.H0_H0, R92.H1_H1 ;  /* 0x20000078a55c7231 */ /* 0x000fe4000006085c */
[----:B------:R-:W-:Y:S02]  /*46f0*/  HADD2.F32 R164, -RZ, R103.H0_H0 ;  /* 0x20000067ffa47230 */ /* 0x000fe40000004100 */
[----:B0-----:R-:W-:Y:S02]  /*4700*/  HMUL2 R194, R185.H0_H0, R108.H0_H0 ;  /* 0x2000006cb9c27232 */ /* 0x001fe40000000800 */
[----:B------:R-:W-:-:S02]  /*4710*/  HADD2.F32 R165, -RZ, R104.H0_H0 ;  /* 0x20000068ffa57230 */ /* 0x000fc40000004100 */
[-C--:B------:R-:W-:Y:S02]  /*4720*/  HFMA2 R108, R173.H0_H0, R120.reuse.H0_H0, R88.H1_H1 ;  /* 0x20000078ad6c7231 */ /* 0x080fe40000060858 */
[----:B------:R-:W-:Y:S02]  /*4730*/  HADD2.F32 R167, -RZ, R98.H0_H0 ;  /* 0x20000062ffa77230 */ /* 0x000fe40000004100 */
[-C--:B------:R-:W-:Y:S02]  /*4740*/  HFMA2 R159, R186.H0_H0, R120.reuse.H0_H0, R86.H1_H1 ;  /* 0x20000078ba9f7231 */ /* 0x080fe40000060856 */
[----:B------:R-:W-:Y:S02]  /*4750*/  HADD2.F32 R173, -RZ, R107.H0_H0 ;  /* 0x2000006bffad7230 */ /* 0x000fe40000004100 */
[----:B------:R-:W-:Y:S02]  /*4760*/  HFMA2 R194, R194.H0_H0, R120.H0_H0, R87.H0_H0 ;  /* 0x20000078c2c27231 */ /* 0x000fe40000040857 */
[----:B------:R-:W-:-:S02]  /*4770*/  HADD2.F32 R178, -RZ, R108.H0_H0 ;  /* 0x2000006cffb27230 */ /* 0x000fc40000004100 */
[----:B-1----:R-:W-:Y:S02]  /*4780*/  HMUL2 R195, R185.H1_H1, R110.H0_H0 ;  /* 0x2000006eb9c37232 */ /* 0x002fe40000000c00 */
[----:B------:R-:W-:Y:S02]  /*4790*/  HADD2.F32 R184, -RZ, R156.H0_H0 ;  /* 0x2000009cffb87230 */ /* 0x000fe40000004100 */
[-C--:B------:R-:W-:Y:S02]  /*47a0*/  HFMA2 R110, R168.H0_H0, R120.reuse.H0_H0, R95.H1_H1 ;  /* 0x20000078a86e7231 */ /* 0x080fe4000006085f */
[----:B------:R-:W-:Y:S02]  /*47b0*/  HADD2.F32 R168, -RZ, R92.H0_H0 ;  /* 0x2000005cffa87230 */ /* 0x000fe40000004100 */
[----:B------:R-:W-:Y:S02]  /*47c0*/  HFMA2 R95, R171.H0_H0, R120.H0_H0, R88.H0_H0 ;  /* 0x20000078ab5f7231 */ /* 0x000fe40000040858 */
[----:B------:R-:W-:-:S02]  /*47d0*/  HADD2.F32 R171, -RZ, R106.H0_H0 ;  /* 0x2000006affab7230 */ /* 0x000fc40000004100 */
[----:B------:R-:W-:Y:S02]  /*47e0*/  HFMA2 R195, R195.H0_H0, R120.H0_H0, R87.H1_H1 ;  /* 0x20000078c3c37231 */ /* 0x000fe40000060857 */
[----:B------:R-:W-:Y:S02]  /*47f0*/  HADD2.F32 R176, -RZ, R110.H0_H0 ;  /* 0x2000006effb07230 */ /* 0x000fe40000004100 */
[----:B------:R-:W-:Y:S02]  /*4800*/  HADD2.F32 R177, -RZ, R95.H0_H0 ;  /* 0x2000005fffb17230 */ /* 0x000fe40000004100 */
[----:B------:R-:W-:Y:S02]  /*4810*/  HADD2.F32 R185, -RZ, R115.H0_H0 ;  /* 0x20000073ffb97230 */ /* 0x000fe40000004100 */
[----:B------:R-:W-:Y:S02]  /*4820*/  HADD2.F32 R186, -RZ, R153.H0_H0 ;  /* 0x20000099ffba7230 */ /* 0x000fe40000004100 */
[----:B------:R-:W-:-:S02]  /*4830*/  HADD2.F32 R188, -RZ, R157.H0_H0 ;  /* 0x2000009dffbc7230 */ /* 0x000fc40000004100 */
[----:B------:R-:W-:Y:S02]  /*4840*/  HADD2.F32 R189, -RZ, R158.H0_H0 ;  /* 0x2000009effbd7230 */ /* 0x000fe40000004100 */
[----:B------:R-:W-:Y:S02]  /*4850*/  HADD2.F32 R190, -RZ, R159.H0_H0 ;  /* 0x2000009fffbe7230 */ /* 0x000fe40000004100 */
[----:B------:R-:W-:Y:S02]  /*4860*/  HADD2.F32 R191, -RZ, R194.H0_H0 ;  /* 0x200000c2ffbf7230 */ /* 0x000fe40000004100 */
[----:B------:R-:W-:Y:S01]  /*4870*/  HADD2.F32 R192, -RZ, R195.H0_H0 ;  /* 0x200000c3ffc07230 */ /* 0x000fe20000004100 */
[----:B------:R-:W-:Y:S06]  /*4880*/  BRA `(.L_x_39) ;  /* 0x0000000800807947 */ /* 0x000fec0003800000 */
.L_x_38:
[----:B------:R-:W-:Y:S02]  /*4890*/  LOP3.LUT R0, R0, 0xffff, RZ, 0xc0, !PT ;  /* 0x0000ffff00007812 */ /* 0x000fe400078ec0ff */
[----:B------:R-:W-:Y:S02]  /*48a0*/  LOP3.LUT R2, R2, 0xffff, RZ, 0xc0, !PT ;  /* 0x0000ffff02027812 */ /* 0x000fe400078ec0ff */
[----:B------:R-:W-:Y:S01]  /*48b0*/  LOP3.LUT R3, R3, 0xffff, RZ, 0xc0, !PT ;  /* 0x0000ffff03037812 */ /* 0x000fe200078ec0ff */
[----:B------:R-:W0:Y:S01]  /*48c0*/  I2F.F16 R155, R0 ;  /* 0x00000000009b7306 */ /* 0x000e220000200c00 */
[----:B------:R-:W-:Y:S02]  /*48d0*/  LOP3.LUT R117, R117, 0xffff, RZ, 0xc0, !PT ;  /* 0x0000ffff75757812 */ /* 0x000fe400078ec0ff */
[----:B------:R-:W-:Y:S02]  /*48e0*/  LOP3.LUT R116, R116, 0xffff, RZ, 0xc0, !PT ;  /* 0x0000ffff74747812 */ /* 0x000fe400078ec0ff */
[----:B------:R-:W-:-:S02]  /*48f0*/  LOP3.LUT R128, R128, 0xffff, RZ, 0xc0, !PT ;  /* 0x0000ffff80807812 */ /* 0x000fc400078ec0ff */
[----:B------:R-:W-:Y:S01]  /*4900*/  LOP3.LUT R132, R132, 0xffff, RZ, 0xc0, !PT ;  /* 0x0000ffff84847812 */ /* 0x000fe200078ec0ff */
[----:B------:R-:W1:Y:S01]  /*4910*/  I2F.F16 R156, R2 ;  /* 0x00000002009c7306 */ /* 0x000e620000200c00 */
[----:B------:R-:W-:Y:S02]  /*4920*/  LOP3.LUT R133, R133, 0xffff, RZ, 0xc0, !PT ;  /* 0x0000ffff85857812 */ /* 0x000fe400078ec0ff */
[----:B------:R-:W-:Y:S02]  /*4930*/  LOP3.LUT R127, R127, 0xffff, RZ, 0xc0, !PT ;  /* 0x0000ffff7f7f7812 */ /* 0x000fe400078ec0ff */
[----:B------:R-:W-:Y:S01]  /*4940*/  LOP3.LUT R130, R130, 0xffff, RZ, 0xc0, !PT ;  /* 0x0000ffff82827812 */ /* 0x000fe200078ec0ff */
[----:B0----5:R-:W-:Y:S02]  /*4950*/  HMUL2 R154, R112.H0_H0, R155.H0_H0 ;  /* 0x2000009b709a7232 */ /* 0x021fe40000000800 */
[----:B------:R-:W0:Y:S01]  /*4960*/  I2F.F16 R157, R3 ;  /* 0x00000003009d7306 */ /* 0x000e220000200c00 */
[----:B------:R-:W-:-:S02]  /*4970*/  LOP3.LUT R134, R134, 0xffff, RZ, 0xc0, !PT ;  /* 0x0000ffff86867812 */ /* 0x000fc400078ec0ff */
[----:B------:R-:W-:Y:S02]  /*4980*/  LOP3.LUT R129, R129, 0xffff, RZ, 0xc0, !PT ;  /* 0x0000ffff81817812 */ /* 0x000fe400078ec0ff */
[----:B------:R-:W-:Y:S01]  /*4990*/  LOP3.LUT R131, R131, 0xffff, RZ, 0xc0, !PT ;  /* 0x0000ffff83837812 */ /* 0x000fe200078ec0ff */
[----:B-1----:R-:W-:Y:S02]  /*49a0*/  HMUL2 R156, R113.H0_H0, R156.H0_H0 ;  /* 0x2000009c719c7232 */ /* 0x002fe40000000800 */
[----:B------:R-:W1:Y:S01]  /*49b0*/  I2F.F16 R158, R117 ;  /* 0x00000075009e7306 */ /* 0x000e620000200c00 */
[----:B------:R-:W-:Y:S02]  /*49c0*/  LOP3.LUT R135, R135, 0xffff, RZ, 0xc0, !PT ;  /* 0x0000ffff87877812 */ /* 0x000fe400078ec0ff */
[----:B------:R-:W-:Y:S02]  /*49d0*/  LOP3.LUT R136, R136, 0xffff, RZ, 0xc0, !PT ;  /* 0x0000ffff88887812 */ /* 0x000fe400078ec0ff */
[----:B------:R-:W-:Y:S01]  /*49e0*/  LOP3.LUT R137, R137, 0xffff, RZ, 0xc0, !PT ;  /* 0x0000ffff89897812 */ /* 0x000fe200078ec0ff */
[----:B0-----:R-:W-:-:S02]  /*49f0*/  HMUL2 R155, R112.H1_H1, R157.H0_H0 ;  /* 0x2000009d709b7232 */ /* 0x001fc40000000c00 */
[----:B------:R-:W0:Y:S01]  /*4a00*/  I2F.F16 R159, R116 ;  /* 0x00000074009f7306 */ /* 0x000e220000200c00 */
[----:B------:R-:W-:Y:S02]  /*4a10*/  LOP3.LUT R138, R138, 0xffff, RZ, 0xc0, !PT ;  /* 0x0000ffff8a8a7812 */ /* 0x000fe400078ec0ff */
[----:B------:R-:W-:Y:S02]  /*4a20*/  LOP3.LUT R139, R139, 0xffff, RZ, 0xc0, !PT ;  /* 0x0000ffff8b8b7812 */ /* 0x000fe400078ec0ff */
[----:B------:R-:W-:Y:S01]  /*4a30*/  LOP3.LUT R140, R140, 0xffff, RZ, 0xc0, !PT ;  /* 0x0000ffff8c8c7812 */ /* 0x000fe200078ec0ff */
[----:B-1----:R-:W-:Y:S02]  /*4a40*/  HMUL2 R113, R113.H1_H1, R158.H0_H0 ;  /* 0x2000009e71717232 */ /* 0x002fe40000000c00 */
[----:B------:R-:W1:Y:S01]  /*4a50*/  I2F.F16 R160, R128 ;  /* 0x0000008000a07306 */ /* 0x000e620000200c00 */
[----:B------:R-:W-:Y:S02]  /*4a60*/  LOP3.LUT R141, R141, 0xffff, RZ, 0xc0, !PT ;  /* 0x0000ffff8d8d7812 */ /* 0x000fe400078ec0ff */
[----:B------:R-:W-:-:S02]  /*4a70*/  LOP3.LUT R142, R142, 0xffff, RZ, 0xc0, !PT ;  /* 0x0000ffff8e8e7812 */ /* 0x000fc400078ec0ff */
[----:B------:R-:W-:Y:S01]  /*4a80*/  LOP3.LUT R143, R143, 0xffff, RZ, 0xc0, !PT ;  /* 0x0000ffff8f8f7812 */ /* 0x000fe200078ec0ff */
[----:B0-----:R-:W-:Y:S02]  /*4a90*/  HMUL2 R157, R114.H0_H0, R159.H0_H0 ;  /* 0x2000009f729d7232 */ /* 0x001fe40000000800 */
[----:B------:R-:W0:Y:S01]  /*4aa0*/  I2F.F16 R164, R132 ;  /* 0x0000008400a47306 */ /* 0x000e220000200c00 */
[----:B------:R-:W-:Y:S02]  /*4ab0*/  LOP3.LUT R144, R144, 0xffff, RZ, 0xc0, !PT ;  /* 0x0000ffff90907812 */ /* 0x000fe400078ec0ff */
[----:B------:R-:W-:Y:S02]  /*4ac0*/  LOP3.LUT R145, R145, 0xffff, RZ, 0xc0, !PT ;  /* 0x0000ffff91917812 */ /* 0x000fe400078ec0ff */
[----:B------:R-:W-:Y:S01]  /*4ad0*/  LOP3.LUT R146, R146, 0xffff, RZ, 0xc0, !PT ;  /* 0x0000ffff92927812 */ /* 0x000fe200078ec0ff */
[----:B-1----:R-:W-:Y:S02]  /*4ae0*/  HMUL2 R158, R115.H0_H0, R160.H0_H0 ;  /* 0x200000a0739e7232 */ /* 0x002fe40000000800 */
[----:B------:R-:W1:Y:S01]  /*4af0*/  I2F.F16 R166, R133 ;  /* 0x0000008500a67306 */ /* 0x000e620000200c00 */
[----:B------:R-:W-:-:S02]  /*4b00*/  LOP3.LUT R147, R147, 0xffff, RZ, 0xc0, !PT ;  /* 0x0000ffff93937812 */ /* 0x000fc400078ec0ff */
[----:B------:R-:W-:Y:S02]  /*4b10*/  LOP3.LUT R148, R148, 0xffff, RZ, 0xc0, !PT ;  /* 0x0000ffff94947812 */ /* 0x000fe400078ec0ff */
[----:B------:R-:W-:Y:S01]  /*4b20*/  LOP3.LUT R149, R149, 0xffff, RZ, 0xc0, !PT ;  /* 0x0000ffff95957812 */ /* 0x000fe200078ec0ff */
[C---:B0-----:R-:W-:Y:S02]  /*4b30*/  HMUL2 R159, R109.reuse.H0_H0, R164.H0_H0 ;  /* 0x200000a46d9f7232 */ /* 0x041fe40000000800 */
[----:B------:R-:W0:Y:S01]  /*4b40*/  I2F.F16 R161, R127 ;  /* 0x0000007f00a17306 */ /* 0x000e220000200c00 */
[----:B------:R-:W-:Y:S02]  /*4b50*/  LOP3.LUT R150, R150, 0xffff, RZ, 0xc0, !PT ;  /* 0x0000ffff96967812 */ /* 0x000fe400078ec0ff */
[----:B------:R-:W-:Y:S02]  /*4b60*/  LOP3.LUT R151, R151, 0xffff, RZ, 0xc0, !PT ;  /* 0x0000ffff97977812 */ /* 0x000fe400078ec0ff */
[----:B------:R-:W-:Y:S01]  /*4b70*/  LOP3.LUT R112, R153, 0xffff, RZ, 0xc0, !PT ;  /* 0x0000ffff99707812 */ /* 0x000fe200078ec0ff */
[----:B-1----:R-:W-:Y:S01]  /*4b80*/  HMUL2 R160, R109.H1_H1, R166.H0_H0 ;  /* 0x200000a66da07232 */ /* 0x002fe20000000c00 */
[----:B------:R-:W-:Y:S01]  /*4b90*/  LOP3.LUT R109, R152, 0xffff, RZ, 0xc0, !PT ;  /* 0x0000ffff986d7812 */ /* 0x000fe200078ec0ff */
[----:B------:R-:W1:Y:S01]  /*4ba0*/  I2F.F16 R163, R130 ;  /* 0x0000008200a37306 */ /* 0x000e620000200c00 */
[----:B0-----:R-:W-:-:S07]  /*4bb0*/  HMUL2 R114, R114.H1_H1, R161.H0_H0 ;  /* 0x200000a172727232 */ /* 0x001fce0000000c00 */
[----:B------:R-:W0:Y:S01]  /*4bc0*/  I2F.F16 R167, R134 ;  /* 0x0000008600a77306 */ /* 0x000e220000200c00 */
[----:B-1----:R-:W-:-:S07]  /*4bd0*/  HMUL2 R153, R108.H0_H0, R163.H0_H0 ;  /* 0x200000a36c997232 */ /* 0x002fce0000000800 */
[----:B------:R-:W1:Y:S01]  /*4be0*/  I2F.F16 R162, R129 ;  /* 0x0000008100a27306 */ /* 0x000e620000200c00 */
[----:B0-----:R-:W-:-:S07]  /*4bf0*/  HMUL2 R161, R110.H0_H0, R167.H0_H0 ;  /* 0x200000a76ea17232 */ /* 0x001fce0000000800 */
[----:B------:R-:W0:Y:S01]  /*4c00*/  I2F.F16 R165, R131 ;  /* 0x0000008300a57306 */ /* 0x000e220000200c00 */
[----:B-1----:R-:W-:-:S07]  /*4c10*/  HMUL2 R115, R115.H1_H1, R162.H0_H0 ;  /* 0x200000a273737232 */ /* 0x002fce0000000c00 */
        /* <DEDUP_REMOVED lines=16> */
[----:B-1----:R-:W-:-:S07]  /*4d20*/  HMUL2 R165, R105.H1_H1, R176.H0_H0 ;  /* 0x200000b069a57232 */ /* 0x002fce0000000c00 */
[----:B------:R-:W1:Y:S01]  /*4d30*/  I2F.F16 R179, R143 ;  /* 0x0000008f00b37306 */ /* 0x000e620000200c00 */
[-C--:B------:R-:W-:Y:S02]  /*4d40*/  HFMA2 R105, R115.H0_H0, R120.reuse.H0_H0, R99.H1_H1 ;  /* 0x2000007873697231 */ /* 0x080fe40000060863 */
[-CC-:B------:R-:W-:Y:S02]  /*4d50*/  HFMA2 R99, R159.H0_H0, R120.reuse.H0_H0, R93.reuse.H0_H0 ;  /* 0x200000789f637231 */ /* 0x180fe4000004085d */
[----:B------:R-:W-:Y:S02]  /*4d60*/  HFMA2 R93, R160.H0_H0, R120.H0_H0, R93.H1_H1 ;  /* 0x20000078a05d7231 */ /* 0x000fe4000006085d */
[C---:B0-----:R-:W-:Y:S01]  /*4d70*/  HMUL2 R166, R106.reuse.H0_H0, R177.H0_H0 ;  /* 0x200000b16aa67232 */ /* 0x041fe20000000800 */
[----:B------:R-:W0:Y:S01]  /*4d80*/  I2F.F16 R178, R144 ;  /* 0x0000009000b27306 */ /* 0x000e220000200c00 */
[----:B-1----:R-:W-:-:S07]  /*4d90*/  HMUL2 R167, R106.H1_H1, R179.H0_H0 ;  /* 0x200000b36aa77232 */ /* 0x002fce0000000c00 */
[----:B------:R-:W1:Y:S01]  /*4da0*/  I2F.F16 R180, R145 ;  /* 0x0000009100b47306 */ /* 0x000e620000200c00 */
[-CC-:B------:R-:W-:Y:S02]  /*4db0*/  HFMA2 R106, R161.H0_H0, R120.reuse.H0_H0, R94.reuse.H0_H0 ;  /* 0x20000078a16a7231 */ /* 0x180fe4000004085e */
[-C--:B------:R-:W-:Y:S02]  /*4dc0*/  HFMA2 R94, R110.H0_H0, R120.reuse.H0_H0, R94.H1_H1 ;  /* 0x200000786e5e7231 */ /* 0x080fe4000006085e */
[----:B------:R-:W-:Y:S02]  /*4dd0*/  HFMA2 R110, R111.H0_H0, R120.H0_H0, R95.H1_H1 ;  /* 0x200000786f6e7231 */ /* 0x000fe4000006085f */
[----:B0-----:R-:W-:Y:S01]  /*4de0*/  HMUL2 R168, R107.H0_H0, R178.H0_H0 ;  /* 0x200000b26ba87232 */ /* 0x001fe20000000800 */
[----:B------:R-:W0:Y:S01]  /*4df0*/  I2F.F16 R181, R146 ;  /* 0x0000009200b57306 */ /* 0x000e220000200c00 */
[----:B------:R-:W-:-:S05]  /*4e00*/  HFMA2 R111, R164.H0_H0, R120.H0_H0, R89.H0_H0 ;  /* 0x20000078a46f7231 */ /* 0x000fca0000040859 */
[----:B------:R-:W-:Y:S02]  /*4e10*/  HADD2.F32 R179, -RZ, R111.H0_H0 ;  /* 0x2000006fffb37230 */ /* 0x000fe40000004100 */
[----:B-1----:R-:W-:Y:S01]  /*4e20*/  HMUL2 R169, R107.H1_H1, R180.H0_H0 ;  /* 0x200000b46ba97232 */ /* 0x002fe20000000c00 */
[----:B------:R-:W1:Y:S01]  /*4e30*/  I2F.F16 R183, R147 ;  /* 0x0000009300b77306 */ /* 0x000e620000200c00 */
[-C--:B------:R-:W-:Y:S02]  /*4e40*/  HFMA2 R107, R152.H0_H0, R120.reuse.H0_H0, R95.H0_H0 ;  /* 0x20000078986b7231 */ /* 0x080fe4000004085f */
[-C--:B------:R-:W-:Y:S02]  /*4e50*/  HFMA2 R95, R162.H0_H0, R120.reuse.H0_H0, R88.H0_H0 ;  /* 0x20000078a25f7231 */ /* 0x080fe40000040858 */
[-C--:B------:R-:W-:Y:S02]  /*4e60*/  HFMA2 R152, R167.H0_H0, R120.reuse.H0_H0, R90.H1_H1 ;  /* 0x20000078a7987231 */ /* 0x080fe4000006085a */
[----:B0-----:R-:W-:Y:S01]  /*4e70*/  HMUL2 R170, R100.H0_H0, R181.H0_H0 ;  /* 0x200000b564aa7232 */ /* 0x001fe20000000800 */
[----:B------:R-:W0:Y:S03]  /*4e80*/  I2F.F16 R182, R148 ;  /* 0x0000009400b67306 */ /* 0x000e260000200c00 */
[----:B------:R-:W-:-:S02]  /*4e90*/  HFMA2 R115, R170.H0_H0, R120.H0_H0, R84.H0_H0 ;  /* 0x20000078aa737231 */ /* 0x000fc40000040854 */
[----:B------:R-:W-:Y:S02]  /*4ea0*/  HADD2.F32 R170, -RZ, R93.H0_H0 ;  /* 0x2000005dffaa7230 */ /* 0x000fe40000004100 */
[----:B-1----:R-:W-:Y:S01]  /*4eb0*/  HMUL2 R171, R100.H1_H1, R183.H0_H0 ;  /* 0x200000b764ab7232 */ /* 0x002fe20000000c00 */
[----:B------:R-:W1:Y:S01]  /*4ec0*/  I2F.F16 R184, R149 ;  /* 0x0000009500b87306 */ /* 0x000e620000200c00 */
[-CC-:B------:R-:W-:Y:S02]  /*4ed0*/  HFMA2 R100, R154.H0_H0, R120.reuse.H0_H0, R96.reuse.H0_H0 ;  /* 0x200000789a647231 */ /* 0x180fe40000040860 */
[-C--:B------:R-:W-:Y:S02]  /*4ee0*/  HFMA2 R96, R155.H0_H0, R120.reuse.H0_H0, R96.H1_H1 ;  /* 0x200000789b607231 */ /* 0x080fe40000060860 */
[----:B------:R-:W-:Y:S02]  /*4ef0*/  HFMA2 R154, R168.H0_H0, R120.H0_H0, R91.H0_H0 ;  /* 0x20000078a89a7231 */ /* 0x000fe4000004085b */
[----:B------:R-:W-:-:S02]  /*4f00*/  HADD2.F32 R193, -RZ, R100.H0_H0 ;  /* 0x20000064ffc17230 */ /* 0x000fc40000004100 */
[C---:B0-----:R-:W-:Y:S01]  /*4f10*/  HMUL2 R172, R101.reuse.H0_H0, R182.H0_H0 ;  /* 0x200000b665ac7232 */ /* 0x041fe20000000800 */
[----:B------:R-:W0:Y:S01]  /*4f20*/  I2F.F16 R185, R150 ;  /* 0x0000009600b97306 */ /* 0x000e220000200c00 */
[----:B------:R-:W-:Y:S02]  /*4f30*/  HADD2.F32 R160, -RZ, R96.H0_H0 ;  /* 0x20000060ffa07230 */ /* 0x000fe40000004100 */
[----:B------:R-:W-:Y:S02]  /*4f40*/  HFMA2 R155, R172.H0_H0, R120.H0_H0, R85.H0_H0 ;  /* 0x20000078ac9b7231 */ /* 0x000fe40000040855 */
[----:B------:R-:W-:Y:S02]  /*4f50*/  HADD2.F32 R172, -RZ, R94.H0_H0 ;  /* 0x2000005effac7230 */ /* 0x000fe40000004100 */
[----:B------:R-:W-:Y:S02]  /*4f60*/  HADD2.F32 R182, -RZ, R152.H0_H0 ;  /* 0x20000098ffb67230 */ /* 0x000fe40000004100 */
[----:B-1----:R-:W-:Y:S01]  /*4f70*/  HMUL2 R173, R101.H1_H1, R184.H0_H0 ;  /* 0x200000b865ad7232 */ /* 0x002fe20000000c00 */
[----:B------:R-:W1:Y:S01]  /*4f80*/  I2F.F16 R187, R151 ;  /* 0x0000009700bb7306 */ /* 0x000e620000200c00 */
[----:B------:R-:W-:-:S02]  /*4f90*/  HFMA2 R101, R156.H0_H0, R120.H0_H0, R97.H0_H0 ;  /* 0x200000789c657231 */ /* 0x000fc40000040861 */
[----:B------:R-:W-:Y:S02]  /*4fa0*/  HADD2.F32 R183, -RZ, R154.H0_H0 ;  /* 0x2000009affb77230 */ /* 0x000fe40000004100 */
[-C--:B------:R-:W-:Y:S02]  /*4fb0*/  HFMA2 R97, R113.H0_H0, R120.reuse.H0_H0, R97.H1_H1 ;  /* 0x2000007871617231 */ /* 0x080fe40000060861 */
[-C--:B------:R-:W-:Y:S02]  /*4fc0*/  HFMA2 R113, R165.H0_H0, R120.reuse.H0_H0, R89.H1_H1 ;  /* 0x20000078a5717231 */ /* 0x080fe40000060859 */
[----:B------:R-:W-:Y:S02]  /*4fd0*/  HADD2.F32 R161, -RZ, R101.H0_H0 ;  /* 0x20000065ffa17230 */ /* 0x000fe40000004100 */
[----:B0-----:R-:W-:Y:S01]  /*4fe0*/  HMUL2 R176, R102.H0_H0, R185.H0_H0 ;  /* 0x200000b966b07232 */ /* 0x001fe20000000800 */
[----:B------:R-:W0:Y:S01]  /*4ff0*/  I2F.F16 R194, R112 ;  /* 0x0000007000c27306 */ /* 0x000e220000200c00 */
[----:B------:R-:W-:-:S02]  /*5000*/  HFMA2 R156, R169.H0_H0, R120.H0_H0, R91.H1_H1 ;  /* 0x20000078a99c7231 */ /* 0x000fc4000006085b */
[----:B------:R-:W-:Y:S02]  /*5010*/  HADD2.F32 R162, -RZ, R97.H0_H0 ;  /* 0x20000061ffa27230 */ /* 0x000fe40000004100 */
[-C--:B------:R-:W-:Y:S02]  /*5020*/  HFMA2 R158, R176.H0_H0, R120.reuse.H0_H0, R86.H0_H0 ;  /* 0x20000078b09e7231 */ /* 0x080fe40000040856 */
[----:B------:R-:W-:Y:S02]  /*5030*/  HADD2.F32 R165, -RZ, R104.H0_H0 ;  /* 0x20000068ffa57230 */ /* 0x000fe40000004100 */
[----:B------:R-:W-:Y:S02]  /*5040*/  HADD2.F32 R169, -RZ, R99.H0_H0 ;  /* 0x20000063ffa97230 */ /* 0x000fe40000004100 */
[----:B-1----:R-:W-:Y:S01]  /*5050*/  HMUL2 R177, R102.H1_H1, R187.H0_H0 ;  /* 0x200000bb66b17232 */ /* 0x002fe20000000c00 */
[----:B------:R-:W1:Y:S01]  /*5060*/  I2F.F16 R186, R109 ;  /* 0x0000006d00ba7306 */ /* 0x000e620000200c00 */
[----:B------:R-:W-:-:S02]  /*5070*/  HFMA2 R102, R157.H0_H0, R120.H0_H0, R98.H0_H0 ;  /* 0x200000789d667231 */ /* 0x000fc40000040862 */
[----:B------:R-:W-:Y:S02]  /*5080*/  HADD2.F32 R176, -RZ, R110.H0_H0 ;  /* 0x2000006effb07230 */ /* 0x000fe40000004100 */
[-C--:B------:R-:W-:Y:S02]  /*5090*/  HFMA2 R157, R173.H0_H0, R120.reuse.H0_H0, R85.H1_H1 ;  /* 0x20000078ad9d7231 */ /* 0x080fe40000060855 */
[----:B------:R-:W-:Y:S02]  /*50a0*/  HADD2.F32 R173, -RZ, R107.H0_H0 ;  /* 0x2000006bffad7230 */ /* 0x000fe40000004100 */
[----:B------:R-:W-:Y:S02]  /*50b0*/  HFMA2 R159, R177.H0_H0, R120.H0_H0, R86.H1_H1 ;  /* 0x20000078b19f7231 */ /* 0x000fe40000060856 */
[----:B------:R-:W-:Y:S02]  /*50c0*/  HADD2.F32 R177, -RZ, R95.H0_H0 ;  /* 0x2000005fffb17230 */ /* 0x000fe40000004100 */
[----:B0-----:R-:W-:-:S02]  /*50d0*/  HMUL2 R194, R103.H0_H0, R194.H0_H0 ;  /* 0x200000c267c27232 */ /* 0x001fc40000000800 */
[----:B------:R-:W-:Y:S02]  /*50e0*/  HADD2.F32 R180, -RZ, R113.H0_H0 ;  /* 0x20000071ffb47230 */ /* 0x000fe40000004100 */
[----:B------:R-:W-:Y:S02]  /*50f0*/  HADD2.F32 R184, -RZ, R156.H0_H0 ;  /* 0x2000009cffb87230 */ /* 0x000fe40000004100 */
[----:B------:R-:W-:Y:S02]  /*5100*/  HFMA2 R194, R194.H0_H0, R120.H0_H0, R87.H0_H0 ;  /* 0x20000078c2c27231 */ /* 0x000fe40000040857 */
[----:B------:R-:W-:Y:S02]  /*5110*/  HADD2.F32 R185, -RZ, R115.H0_H0 ;  /* 0x20000073ffb97230 */ /* 0x000fe40000004100 */
[----:B------:R-:W-:Y:S02]  /*5120*/  HADD2.F32 R187, -RZ, R155.H0_H0 ;  /* 0x2000009bffbb7230 */ /* 0x000fe40000004100 */
[----:B-1----:R-:W-:-:S02]  /*5130*/  HMUL2 R195, R103.H1_H1, R186.H0_H0 ;  /* 0x200000ba67c37232 */ /* 0x002fc40000000c00 */
[----:B------:R-:W-:Y:S02]  /*5140*/  HADD2.F32 R188, -RZ, R157.H0_H0 ;  /* 0x2000009dffbc7230 */ /* 0x000fe40000004100 */
[-C--:B------:R-:W-:Y:S02]  /*5150*/  HFMA2 R103, R114.H0_H0, R120.reuse.H0_H0, R98.H1_H1 ;  /* 0x2000007872677231 */ /* 0x080fe40000060862 */
[----:B------:R-:W-:Y:S02]  /*5160*/  HADD2.F32 R189, -RZ, R158.H0_H0 ;  /* 0x2000009effbd7230 */ /* 0x000fe40000004100 */
[-CC-:B------:R-:W-:Y:S02]  /*5170*/  HFMA2 R98, R153.H0_H0, R120.reuse.H0_H0, R92.reuse.H0_H0 ;  /* 0x2000007899627231 */ /* 0x180fe4000004085c */
[----:B------:R-:W-:Y:S02]  /*5180*/  HADD2.F32 R190, -RZ, R159.H0_H0 ;  /* 0x2000009fffbe7230 */ /* 0x000fe40000004100 */
[----:B------:R-:W-:-:S02]  /*5190*/  HFMA2 R92, R108.H0_H0, R120.H0_H0, R92.H1_H1 ;  /* 0x200000786c5c7231 */ /* 0x000fc4000006085c */
[----:B------:R-:W-:Y:S02]  /*51a0*/  HADD2.F32 R164, -RZ, R103.H0_H0 ;  /* 0x20000067ffa47230 */ /* 0x000fe40000004100 */
[-C--:B------:R-:W-:Y:S02]  /*51b0*/  HFMA2 R108, R163.H0_H0, R120.reuse.H0_H0, R88.H1_H1 ;  /* 0x20000078a36c7231 */ /* 0x080fe40000060858 */
[----:B------:R-:W-:Y:S02]  /*51c0*/  HADD2.F32 R163, -RZ, R102.H0_H0 ;  /* 0x20000066ffa37230 */ /* 0x000fe40000004100 */
[-C--:B------:R-:W-:Y:S02]  /*51d0*/  HFMA2 R114, R166.H0_H0, R120.reuse.H0_H0, R90.H0_H0 ;  /* 0x20000078a6727231 */ /* 0x080fe4000004085a */
[----:B------:R-:W-:Y:S02]  /*51e0*/  HADD2.F32 R166, -RZ, R105.H0_H0 ;  /* 0x20000069ffa67230 */ /* 0x000fe40000004100 */
[----:B------:R-:W-:-:S02]  /*51f0*/  HFMA2 R153, R171.H0_H0, R120.H0_H0, R84.H1_H1 ;  /* 0x20000078ab997231 */ /* 0x000fc40000060854 */
[----:B------:R-:W-:Y:S02]  /*5200*/  HADD2.F32 R167, -RZ, R98.H0_H0 ;  /* 0x20000062ffa77230 */ /* 0x000fe40000004100 */
[----:B------:R-:W-:Y:S02]  /*5210*/  HFMA2 R195, R195.H0_H0, R120.H0_H0, R87.H1_H1 ;  /* 0x20000078c3c37231 */ /* 0x000fe40000060857 */
[----:B------:R-:W-:Y:S02]  /*5220*/  HADD2.F32 R168, -RZ, R92.H0_H0 ;  /* 0x2000005cffa87230 */ /* 0x000fe40000004100 */
[----:B------:R-:W-:Y:S02]  /*5230*/  HADD2.F32 R171, -RZ, R106.H0_H0 ;  /* 0x2000006affab7230 */ /* 0x000fe40000004100 */
[----:B------:R-:W-:Y:S02]  /*5240*/  HADD2.F32 R178, -RZ, R108.H0_H0 ;  /* 0x2000006cffb27230 */ /* 0x000fe40000004100 */
[----:B------:R-:W-:-:S02]  /*5250*/  HADD2.F32 R181, -RZ, R114.H0_H0 ;  /* 0x20000072ffb57230 */ /* 0x000fc40000004100 */
[----:B------:R-:W-:Y:S02]  /*5260*/  HADD2.F32 R186, -RZ, R153.H0_H0 ;  /* 0x20000099ffba7230 */ /* 0x000fe40000004100 */
[----:B------:R-:W-:Y:S02]  /*5270*/  HADD2.F32 R191, -RZ, R194.H0_H0 ;  /* 0x200000c2ffbf7230 */ /* 0x000fe40000004100 */
[----:B------:R-:W-:-:S07]  /*5280*/  HADD2.F32 R192, -RZ, R195.H0_H0 ;  /* 0x200000c3ffc07230 */ /* 0x000fce0000004100 */
.L_x_39:
[----:B------:R-:W-:Y:S01]  /*5290*/  FADD R85, RZ, R193 ;  /* 0x000000c1ff557221 */ /* 0x000fe20000000000 */
[----:B------:R-:W0:Y:S01]  /*52a0*/  S2R R196, SR_TID.X ;  /* 0x0000000000c47919 */ /* 0x000e220000002100 */
[----:B------:R-:W-:Y:S01]  /*52b0*/  PRMT R3, R0, 0x3340, R3 ;  /* 0x0000334000037816 */ /* 0x000fe20000000003 */
[----:B------:R-:W-:Y:S01]  /*52c0*/  UMOV UR4, 0xffffffff ;  /* 0xffffffff00047882 */ /* 0x000fe20000000000 */
[----:B------:R-:W-:Y:S01]  /*52d0*/  FADD R84, R85, R160 ;  /* 0x000000a055547221 */ /* 0x000fe20000000000 */
[----:B------:R-:W-:Y:S02]  /*52e0*/  PRMT R109, R112, 0x3340, R109 ;  /* 0x00003340706d7816 */ /* 0x000fe4000000006d */
[----:B------:R-:W-:Y:S01]  /*52f0*/  PRMT R90, R2, 0x3340, R117 ;  /* 0x00003340025a7816 */ /* 0x000fe20000000075 */
[----:B------:R-:W-:Y:S01]  /*5300*/  FADD R85, R84, R161 ;  /* 0x000000a154557221 */ /* 0x000fe20000000000 */
[----:B------:R-:W-:Y:S02]  /*5310*/  PRMT R87, R104, 0x5410, R105 ;  /* 0x0000541068577816 */ /* 0x000fe40000000069 */
[----:B------:R-:W-:Y:S01]  /*5320*/  PRMT R90, R3, 0x5410, R90 ;  /* 0x00005410035a7816 */ /* 0x000fe2000000005a */
[----:B------:R-:W-:Y:S01]  /*5330*/  FADD R84, R85, R162 ;  /* 0x000000a255547221 */ /* 0x000fe20000000000 */
[----:B------:R-:W-:-:S02]  /*5340*/  SHF.R.S32.HI R104, RZ, 0x1f, R121 ;  /* 0x0000001fff687819 */ /* 0x000fc40000011479 */
[----:B------:R-:W-:Y:S01]  /*5350*/  PRMT R91, R128, 0x3340, R129 ;  /* 0x00003340805b7816 */ /* 0x000fe20000000081 */
[----:B------:R-:W-:Y:S01]  /*5360*/  FADD R85, R84, R163 ;  /* 0x000000a354557221 */ /* 0x000fe20000000000 */
[----:B------:R-:W-:Y:S02]  /*5370*/  PRMT R116, R116, 0x3340, R127 ;  /* 0x0000334074747816 */ /* 0x000fe4000000007f */
[----:B------:R-:W-:Y:S01]  /*5380*/  PRMT R86, R102, 0x5410, R103 ;  /* 0x0000541066567816 */ /* 0x000fe20000000067 */
[----:B------:R-:W-:Y:S01]  /*5390*/  FADD R84, R85, R164 ;  /* 0x000000a455547221 */ /* 0x000fe20000000000 */
[----:B------:R-:W-:Y:S02]  /*53a0*/  PRMT R91, R116, 0x5410, R91 ;  /* 0x00005410745b7816 */ /* 0x000fe4000000005b */
[----:B------:R-:W-:Y:S01]  /*53b0*/  PRMT R136, R136, 0x3340, R137 ;  /* 0x0000334088887816 */ /* 0x000fe20000000089 */
[----:B------:R-:W-:Y:S01]  /*53c0*/  FADD R85, R84, R165 ;  /* 0x000000a554557221 */ /* 0x000fe20000000000 */
[----:B------:R-:W-:-:S02]  /*53d0*/  PRMT R135, R134, 0x3340, R135 ;  /* 0x0000334086877816 */ /* 0x000fc40000000087 */
[----:B------:R-:W-:Y:S01]  /*53e0*/  PRMT R132, R132, 0x3340, R133 ;  /* 0x0000334084847816 */ /* 0x000fe20000000085 */
[----:B------:R-:W-:Y:S01]  /*53f0*/  FADD R84, R85, R166 ;  /* 0x000000a655547221 */ /* 0x000fe20000000000 */
[----:B------:R-:W-:Y:S02]  /*5400*/  PRMT R131, R130, 0x3340, R131 ;  /* 0x0000334082837816 */ /* 0x000fe40000000083 */
[----:B------:R-:W-:Y:S01]  /*5410*/  PRMT R144, R144, 0x3340, R145 ;  /* 0x0000334090907816 */ /* 0x000fe20000000091 */
[----:B------:R-:W-:Y:S01]  /*5420*/  FADD R85, R84, R167 ;  /* 0x000000a754557221 */ /* 0x000fe20000000000 */
[----:B0-----:R-:W-:Y:S01]  /*5430*/  IMAD.SHL.U32 R112, R196, 0x8, RZ ;  /* 0x00000008c4707824 */ /* 0x001fe200078e00ff */
[----:B------:R-:W-:Y:S02]  /*5440*/  PRMT R84, R100, 0x5410, R96 ;  /* 0x0000541064547816 */ /* 0x000fe40000000060 */
[----:B------:R-:W-:Y:S01]  /*5450*/  FADD R0, R85, R168 ;  /* 0x000000a855007221 */ /* 0x000fe20000000000 */
[----:B------:R-:W-:-:S02]  /*5460*/  PRMT R96, R131, 0x5410, R132 ;  /* 0x0000541083607816 */ /* 0x000fc40000000084 */
[----:B------:R-:W-:Y:S01]  /*5470*/  LOP3.LUT R112, R112, 0xf8, RZ, 0xc0, !PT ;  /* 0x000000f870707812 */ /* 0x000fe200078ec0ff */
[----:B------:R-:W-:Y:S01]  /*5480*/  FADD R85, R0, R169 ;  /* 0x000000a900557221 */ /* 0x000fe20000000000 */
[----:B------:R-:W-:Y:S02]  /*5490*/  PRMT R143, R142, 0x3340, R143 ;  /* 0x000033408e8f7816 */ /* 0x000fe4000000008f */
[----:B------:R-:W-:Y:S01]  /*54a0*/  LOP3.LUT R3, R112, R121, RZ, 0xfc, !PT ;  /* 0x0000007970037212 */ /* 0x000fe200078efcff */
[----:B------:R-:W-:Y:S01]  /*54b0*/  FADD R0, R85, R170 ;  /* 0x000000aa55007221 */ /* 0x000fe20000000000 */
[----:B------:R-:W-:Y:S02]  /*54c0*/  PRMT R140, R140, 0x3340, R141 ;  /* 0x000033408c8c7816 */ /* 0x000fe4000000008d */
[C---:B------:R-:W-:Y:S01]  /*54d0*/  LEA R2, P0, R3.reuse, UR10, 0x1 ;  /* 0x0000000a03027c11 */ /* 0x040fe2000f8008ff */
[----:B------:R-:W-:Y:S01]  /*54e0*/  FADD R85, R0, R171 ;  /* 0x000000ab00557221 */ /* 0x000fe20000000000 */
[----:B------:R-:W-:-:S02]  /*54f0*/  IADD3 R88, P1, PT, R3, UR18, RZ ;  /* 0x0000001203587c10 */ /* 0x000fc4000ff3e0ff */
[----:B------:R-:W-:Y:S01]  /*5500*/  LEA.HI.X R3, R3, UR11, R104, 0x1, P0 ;  /* 0x0000000b03037c11 */ /* 0x000fe200080f0c68 */
        /* <DEDUP_REMOVED lines=10> */
[----:B------:R-:W-:Y:S01]  /*55b0*/  PRMT R140, R139, 0x5410, R140 ;  /* 0x000054108b8c7816 */ /* 0x000fe2000000008c */
[----:B------:R0:W-:Y:S01]  /*55c0*/  STG.E.128 desc[UR8][R2.64], R84 ;  /* 0x0000005402007986 */ /* 0x0001e2000c101d08 */
[----:B------:R-:W-:Y:S01]  /*55d0*/  PRMT R109, R150, 0x5410, R109 ;  /* 0x00005410966d7816 */ /* 0x000fe2000000006d */
[----:B------:R-:W-:Y:S01]  /*55e0*/  FADD R0, R89, R178 ;  /* 0x000000b259007221 */ /* 0x000fe20000000000 */
[----:B------:R-:W-:Y:S02]  /*55f0*/  IADD3.X R89, PT, PT, R104, UR19, RZ, P1, !PT ;  /* 0x0000001368597c10 */ /* 0x000fe40008ffe4ff */
[----:B------:R-:W-:Y:S01]  /*5600*/  LOP3.LUT P0, R196, R196, 0x1f, RZ, 0xc0, !PT ;  /* 0x0000001fc4c47812 */ /* 0x000fe2000780c0ff */
[----:B------:R-:W-:Y:S02]  /*5610*/  FADD R97, R0, R179 ;  /* 0x000000b300617221 */ /* 0x000fe40000000000 */
[----:B------:R1:W-:Y:S02]  /*5620*/  STG.E.64 desc[UR8][R88.64], R90 ;  /* 0x0000005a58007986 */ /* 0x0003e4000c101b08 */
[----:B------:R-:W-:Y:S01]  /*5630*/  FADD R0, R97, R180 ;  /* 0x000000b461007221 */ /* 0x000fe20000000000 */
[----:B------:R-:W-:-:S03]  /*5640*/  PRMT R97, R135, 0x5410, R136 ;  /* 0x0000541087617816 */ /* 0x000fc60000000088 */
[----:B------:R-:W-:-:S04]  /*5650*/  FADD R101, R0, R181 ;  /* 0x000000b500657221 */ /* 0x000fc80000000000 */
[----:B------:R-:W-:Y:S01]  /*5660*/  FADD R0, R101, R182 ;  /* 0x000000b665007221 */ /* 0x000fe20000000000 */
[----:B0-----:R-:W-:Y:S02]  /*5670*/  PRMT R87, R107, 0x5410, R110 ;  /* 0x000054106b577816 */ /* 0x001fe4000000006e */
[----:B------:R-:W-:Y:S01]  /*5680*/  PRMT R86, R106, 0x5410, R94 ;  /* 0x000054106a567816 */ /* 0x000fe2000000005e */
[----:B-1----:R-:W-:Y:S01]  /*5690*/  FADD R91, R0, R183 ;  /* 0x000000b7005b7221 */ /* 0x002fe20000000000 */
[----:B------:R-:W-:Y:S02]  /*56a0*/  PRMT R85, R99, 0x5410, R93 ;  /* 0x0000541063557816 */ /* 0x000fe4000000005d */
[----:B------:R-:W-:Y:S01]  /*56b0*/  PRMT R84, R98, 0x5410, R92 ;  /* 0x0000541062547816 */ /* 0x000fe2000000005c */
[----:B------:R-:W-:-:S04]  /*56c0*/  FADD R0, R91, R184 ;  /* 0x000000b85b007221 */ /* 0x000fc80000000000 */
[----:B------:R0:W-:Y:S01]  /*56d0*/  STG.E.128 desc[UR8][R2.64+0x200], R84 ;  /* 0x0002005402007986 */ /* 0x0001e2000c101d08 */
[----:B------:R-:W-:-:S03]  /*56e0*/  FADD R91, R0, R185 ;  /* 0x000000b9005b7221 */ /* 0x000fc60000000000 */
[----:B------:R-:W-:Y:S01]  /*56f0*/  STG.E.64 desc[UR8][R88.64+0x100], R96 ;  /* 0x0001006058007986 */ /* 0x000fe2000c101b08 */
[----:B------:R-:W-:-:S04]  /*5700*/  FADD R0, R91, R186 ;  /* 0x000000ba5b007221 */ /* 0x000fc80000000000 */
[----:B------:R-:W-:-:S04]  /*5710*/  FADD R91, R0, R187 ;  /* 0x000000bb005b7221 */ /* 0x000fc80000000000 */
[----:B------:R-:W-:-:S04]  /*5720*/  FADD R0, R91, R188 ;  /* 0x000000bc5b007221 */ /* 0x000fc80000000000 */
[----:B------:R-:W-:Y:S01]  /*5730*/  FADD R91, R0, R189 ;  /* 0x000000bd005b7221 */ /* 0x000fe20000000000 */
[----:B0-----:R-:W-:Y:S02]  /*5740*/  PRMT R87, R154, 0x5410, R156 ;  /* 0x000054109a577816 */ /* 0x001fe4000000009c */
[----:B------:R-:W-:Y:S01]  /*5750*/  PRMT R86, R114, 0x5410, R152 ;  /* 0x0000541072567816 */ /* 0x000fe20000000098 */
[----:B------:R-:W-:Y:S01]  /*5760*/  FADD R0, R91, R190 ;  /* 0x000000be5b007221 */ /* 0x000fe20000000000 */
[----:B------:R-:W-:Y:S02]  /*5770*/  PRMT R85, R111, 0x5410, R113 ;  /* 0x000054106f557816 */ /* 0x000fe40000000071 */
[----:B------:R-:W-:Y:S01]  /*5780*/  PRMT R84, R95, 0x5410, R108 ;  /* 0x000054105f547816 */ /* 0x000fe2000000006c */
[----:B------:R-:W-:Y:S01]  /*5790*/  FADD R91, R0, R191 ;  /* 0x000000bf005b7221 */ /* 0x000fe20000000000 */
[----:B------:R-:W-:-:S03]  /*57a0*/  PRMT R108, R147, 0x5410, R148 ;  /* 0x00005410936c7816 */ /* 0x000fc60000000094 */
[----:B------:R0:W-:Y:S01]  /*57b0*/  STG.E.128 desc[UR8][R2.64+0x400], R84 ;  /* 0x0004005402007986 */ /* 0x0001e2000c101d08 */
[----:B------:R-:W-:-:S03]  /*57c0*/  FADD R91, R91, R192 ;  /* 0x000000c05b5b7221 */ /* 0x000fc60000000000 */
[----:B------:R1:W-:Y:S01]  /*57d0*/  STG.E.64 desc[UR8][R88.64+0x200], R140 ;  /* 0x0002008c58007986 */ /* 0x0003e2000c101b08 */
[----:B0-----:R-:W-:Y:S02]  /*57e0*/  PRMT R87, R194, 0x5410, R195 ;  /* 0x00005410c2577816 */ /* 0x001fe400000000c3 */
[----:B------:R-:W-:Y:S02]  /*57f0*/  PRMT R86, R158, 0x5410, R159 ;  /* 0x000054109e567816 */ /* 0x000fe4000000009f */
[----:B------:R-:W-:Y:S02]  /*5800*/  PRMT R85, R155, 0x5410, R157 ;  /* 0x000054109b557816 */ /* 0x000fe4000000009d */
[----:B------:R-:W-:-:S05]  /*5810*/  PRMT R84, R115, 0x5410, R153 ;  /* 0x0000541073547816 */ /* 0x000fca0000000099 */
[----:B------:R1:W-:Y:S04]  /*5820*/  STG.E.128 desc[UR8][R2.64+0x600], R84 ;  /* 0x0006005402007986 */ /* 0x0003e8000c101d08 */
[----:B------:R1:W-:Y:S01]  /*5830*/  STG.E.64 desc[UR8][R88.64+0x300], R108 ;  /* 0x0003006c58007986 */ /* 0x0003e2000c101b08 */
[----:B------:R-:W-:Y:S05]  /*5840*/  BRA.DIV UR4, `(.L_x_40) ;  /* 0x0000000a04fc7947 */ /* 0x000fea000b800000 */
[----:B------:R-:W1:Y:S02]  /*5850*/  SHFL.BFLY PT, R0, R91, 0x1, 0x1f ;  /* 0x0c201f005b007f89 */ /* 0x000e6400000e0000 */
[----:B-1----:R-:W-:-:S05]  /*5860*/  FADD R2, R91, R0 ;  /* 0x000000005b027221 */ /* 0x002fca0000000000 */
[----:B------:R-:W0:Y:S02]  /*5870*/  SHFL.BFLY PT, R3, R2, 0x2, 0x1f ;  /* 0x0c401f0002037f89 */ /* 0x000e2400000e0000 */
[----:B0-----:R-:W-:-:S05]  /*5880*/  FADD R3, R2, R3 ;  /* 0x0000000302037221 */ /* 0x001fca0000000000 */
[----:B------:R-:W0:Y:S02]  /*5890*/  SHFL.BFLY PT, R0, R3, 0x4, 0x1f ;  /* 0x0c801f0003007f89 */ /* 0x000e2400000e0000 */
[----:B0-----:R-:W-:-:S05]  /*58a0*/  FADD R84, R3, R0 ;  /* 0x0000000003547221 */ /* 0x001fca0000000000 */
[----:B------:R-:W0:Y:S02]  /*58b0*/  SHFL.BFLY PT, R85, R84, 0x8, 0x1f ;  /* 0x0d001f0054557f89 */ /* 0x000e2400000e0000 */
[----:B0-----:R-:W-:-:S05]  /*58c0*/  FADD R85, R84, R85 ;  /* 0x0000005554557221 */ /* 0x001fca0000000000 */
[----:B------:R-:W0:Y:S02]  /*58d0*/  SHFL.BFLY PT, R0, R85, 0x10, 0x1f ;  /* 0x0e001f0055007f89 */ /* 0x000e2400000e0000 */
[----:B0-----:R-:W-:-:S04]  /*58e0*/  FADD R0, R85, R0 ;  /* 0x0000000055007221 */ /* 0x001fc80000000000 */
[----:B------:R-:W-:-:S04]  /*58f0*/  FMUL R93, R0, 0.0009765625 ;  /* 0x3a800000005d7820 */ /* 0x000fc80000400000 */
[C---:B------:R-:W-:Y:S01]  /*5900*/  FADD R0, -R93.reuse, R193 ;  /* 0x000000c15d007221 */ /* 0x040fe20000000100 */
[C---:B------:R-:W-:Y:S01]  /*5910*/  FADD R91, -R93.reuse, R160 ;  /* 0x000000a05d5b7221 */ /* 0x040fe20000000100 */
[C---:B------:R-:W-:Y:S01]  /*5920*/  FADD R161, -R93.reuse, R161 ;  /* 0x000000a15da17221 */ /* 0x040fe20000000100 */
[C---:B------:R-:W-:Y:S01]  /*5930*/  FADD R95, -R93.reuse, R162 ;  /* 0x000000a25d5f7221 */ /* 0x040fe20000000100 */
[----:B------:R-:W-:Y:S01]  /*5940*/  FFMA R2, R0, R0, RZ ;  /* 0x0000000000027223 */ /* 0x000fe200000000ff */
[C---:B------:R-:W-:Y:S01]  /*5950*/  FADD R163, -R93.reuse, R163 ;  /* 0x000000a35da37221 */ /* 0x040fe20000000100 */
[C---:B------:R-:W-:Y:S01]  /*5960*/  FADD R97, -R93.reuse, R164 ;  /* 0x000000a45d617221 */ /* 0x040fe20000000100 */
[----:B------:R-:W-:Y:S01]  /*5970*/  FADD R165, -R93, R165 ;  /* 0x000000a55da57221 */ /* 0x000fe20000000100 */
[----:B------:R-:W-:Y:S01]  /*5980*/  FFMA R2, R91, R91, R2 ;  /* 0x0000005b5b027223 */ /* 0x000fe20000000002 */
        /* <DEDUP_REMOVED lines=32> */
[----:B------:R-:W-:-:S03]  /*5b90*/  FADD R131, -R93, R192 ;  /* 0x000000c05d837221 */ /* 0x000fc60000000100 */
[----:B------:R-:W-:-:S04]  /*5ba0*/  FFMA R2, R169, R169, R2 ;  /* 0x000000a9a9027223 */ /* 0x000fc80000000002 */
        /* <DEDUP_REMOVED lines=20> */
[----:B------:R-:W-:-:S05]  /*5cf0*/  FFMA R84, R131, R131, R2 ;  /* 0x0000008383547223 */ /* 0x000fca0000000002 */
[----:B------:R-:W0:Y:S02]  /*5d00*/  SHFL.BFLY PT, R3, R84, 0x1, 0x1f ;  /* 0x0c201f0054037f89 */ /* 0x000e2400000e0000 */
[----:B0-----:R-:W-:-:S05]  /*5d10*/  FADD R85, R84, R3 ;  /* 0x0000000354557221 */ /* 0x001fca0000000000 */
[----:B------:R-:W0:Y:S02]  /*5d20*/  SHFL.BFLY PT, R2, R85, 0x2, 0x1f ;  /* 0x0c401f0055027f89 */ /* 0x000e2400000e0000 */
[----:B0-----:R-:W-:-:S05]  /*5d30*/  FADD R86, R85, R2 ;  /* 0x0000000255567221 */ /* 0x001fca0000000000 */
[----:B------:R-:W0:Y:S02]  /*5d40*/  SHFL.BFLY PT, R3, R86, 0x4, 0x1f ;  /* 0x0c801f0056037f89 */ /* 0x000e2400000e0000 */
[----:B0-----:R-:W-:Y:S02]  /*5d50*/  FADD R87, R86, R3 ;  /* 0x0000000356577221 */ /* 0x001fe40000000000 */
[----:B------:R-:W0:Y:S03]  /*5d60*/  @!P0 LDC.64 R2, c[0x0][0x3d8] ;  /* 0x0000f600ff028b82 */ /* 0x000e260000000a00 */
[----:B------:R-:W1:Y:S01]  /*5d70*/  SHFL.BFLY PT, R88, R87, 0x8, 0x1f ;  /* 0x0d001f0057587f89 */ /* 0x000e6200000e0000 */
[----:B0-----:R-:W-:-:S04]  /*5d80*/  @!P0 IMAD.WIDE R2, R118, 0x4, R2 ;  /* 0x0000000476028825 */ /* 0x001fc800078e0202 */
[----:B-1----:R-:W-:Y:S01]  /*5d90*/  FADD R88, R87, R88 ;  /* 0x0000005857587221 */ /* 0x002fe20000000000 */
[----:B------:R0:W-:Y:S04]  /*5da0*/  @!P0 STG.E desc[UR8][R2.64], R93 ;  /* 0x0000005d02008986 */ /* 0x0001e8000c101908 */
[----:B------:R0:W1:Y:S02]  /*5db0*/  SHFL.BFLY PT, R89, R88, 0x10, 0x1f ;  /* 0x0e001f0058597f89 */ /* 0x00006400000e0000 */
.L_x_53:
[----:B-1----:R-:W-:Y:S01]  /*5dc0*/  FADD R89, R88, R89 ;  /* 0x0000005958597221 */ /* 0x002fe20000000000 */
[----:B------:R-:W1:Y:S01]  /*5dd0*/  @!P0 LDC.64 R84, c[0x0][0x3e0] ;  /* 0x0000f800ff548b82 */ /* 0x000e620000000a00 */
[----:B------:R-:W-:Y:S02]  /*5de0*/  SHF.L.U32 R196, R196, 0x3, RZ ;  /* 0x00000003c4c47819 */ /* 0x000fe400000006ff */
[----:B------:R-:W-:Y:S02]  /*5df0*/  FMUL R133, R89, 0.0009765625 ;  /* 0x3a80000059857820 */ /* 0x000fe40000400000 */
[----:B------:R-:W-:Y:S02]  /*5e00*/  LOP3.LUT R121, R196, R121, RZ, 0xfc, !PT ;  /* 0x00000079c4797212 */ /* 0x000fe400078efcff */
[----:B------:R-:W-:Y:S02]  /*5e10*/  FADD R86, R133, UR7 ;  /* 0x0000000785567e21 */ /* 0x000fe40008000000 */
[----:B0-----:R-:W-:-:S03]  /*5e20*/  LEA R2, P2, R121, UR12, 0x1 ;  /* 0x0000000c79027c11 */ /* 0x001fc6000f8408ff */
[----:B------:R-:W-:Y:S02]  /*5e30*/  FSETP.GEU.AND P1, PT, |R86|, 1.175494350822287508e-38, PT ;  /* 0x008000005600780b */ /* 0x000fe40003f2e200 */
[----:B------:R-:W-:Y:S01]  /*5e40*/  LEA.HI.X R3, R121, UR13, R104, 0x1, P2 ;  /* 0x0000000d79037c11 */ /* 0x000fe200090f0c68 */
[----:B-1----:R-:W-:-:S10]  /*5e50*/  @!P0 IMAD.WIDE R84, R118, 0x4, R84 ;  /* 0x0000000476548825 */ /* 0x002fd400078e0254 */
[----:B------:R-:W-:-:S04]  /*5e60*/  @!P1 FMUL R86, R86, 16777216 ;  /* 0x4b80000056569820 */ /* 0x000fc80000400000 */
[----:B------:R-:W0:Y:S01]  /*5e70*/  MUFU.RSQ R87, R86 ;  /* 0x0000005600577308 */ /* 0x000e220000001400 */
[----:B------:R1:W-:Y:S01]  /*5e80*/  @!P0 STG.E desc[UR8][R84.64], R133 ;  /* 0x0000008554008986 */ /* 0x0003e2000c101908 */
[----:B0-----:R-:W-:-:S04]  /*5e90*/  @!P1 FMUL R87, R87, 4096 ;  /* 0x4580000057579820 */ /* 0x001fc80000400000 */
[-C--:B------:R-:W-:Y:S01]  /*5ea0*/  FMUL R88, R95, R87.reuse ;  /* 0x000000575f587220 */ /* 0x080fe20000400000 */
[-C--:B------:R-:W-:Y:S01]  /*5eb0*/  FMUL R95, R165, R87.reuse ;  /* 0x00000057a55f7220 */ /* 0x080fe20000400000 */
[-C--:B------:R-:W-:Y:S01]  /*5ec0*/  FMUL R86, R99, R87.reuse ;  /* 0x0000005763567220 */ /* 0x080fe20000400000 */
[-C--:B------:R-:W-:Y:S01]  /*5ed0*/  FMUL R89, R0, R87.reuse ;  /* 0x0000005700597220 */ /* 0x080fe20000400000 */
[----:B------:R-:W-:Y:S01]  /*5ee0*/  FMUL R93, R163, R87 ;  /* 0x00000057a35d7220 */ /* 0x000fe20000400000 */
[----:B------:R-:W-:Y:S01]  /*5ef0*/  FFMA R95, R62, R95, R30 ;  /* 0x0000005f3e5f7223 */ /* 0x000fe2000000001e */
[----:B------:R-:W-:Y:S01]  /*5f00*/  FFMA R86, R63, R86, R31 ;  /* 0x000000563f567223 */ /* 0x000fe2000000001f */
[-C--:B------:R-:W-:Y:S01]  /*5f10*/  FMUL R92, R101, R87.reuse ;  /* 0x00000057655c7220 */ /* 0x080fe20000400000 */
        /* <DEDUP_REMOVED lines=25> */
[----:B------:R-:W-:Y:S01]  /*60b0*/  FMUL R116, R131, R87 ;  /* 0x0000005783747220 */ /* 0x000fe20000400000 */
[----:B------:R-:W-:Y:S01]  /*60c0*/  F2FP.F16.F32.PACK_AB R87, R86, R95 ;  /* 0x0000005f5657723e */ /* 0x000fe200000000ff */
[----:B------:R-:W-:Y:S01]  /*60d0*/  FFMA R86, R60, R93, R28 ;  /* 0x0000005d3c567223 */ /* 0x000fe2000000001c */
[----:B------:R-:W-:Y:S01]  /*60e0*/  FFMA R93, R61, R90, R29 ;  /* 0x0000005a3d5d7223 */ /* 0x000fe2000000001d */
[----:B------:R-:W-:Y:S01]  /*60f0*/  FFMA R90, R52, R101, R20 ;  /* 0x00000065345a7223 */ /* 0x000fe20000000014 */
[----:B------:R-:W-:Y:S01]  /*6100*/  FFMA R89, R64, R89, R32 ;  /* 0x0000005940597223 */ /* 0x000fe20000000020 */
[----:B------:R-:W0:Y:S01]  /*6110*/  LDC R101, c[0x0][0x370] ;  /* 0x0000dc00ff657b82 */ /* 0x000e220000000800 */
[----:B------:R-:W-:Y:S01]  /*6120*/  FFMA R0, R65, R0, R33 ;  /* 0x0000000041007223 */ /* 0x000fe20000000021 */
[----:B------:R-:W-:Y:S01]  /*6130*/  FFMA R91, R66, R91, R34 ;  /* 0x0000005b425b7223 */ /* 0x000fe20000000022 */
[----:B------:R-:W-:Y:S01]  /*6140*/  FFMA R88, R67, R88, R35 ;  /* 0x0000005843587223 */ /* 0x000fe20000000023 */
[----:B------:R-:W-:Y:S01]  /*6150*/  F2FP.F16.F32.PACK_AB R86, R93, R86 ;  /* 0x000000565d56723e */ /* 0x000fe200000000ff */
[----:B------:R-:W-:Y:S01]  /*6160*/  FFMA R103, R54, R103, R22 ;  /* 0x0000006736677223 */ /* 0x000fe20000000016 */
[----:B-1----:R-:W-:Y:S01]  /*6170*/  F2FP.F16.F32.PACK_AB R84, R0, R89 ;  /* 0x000000590054723e */ /* 0x002fe200000000ff */
[----:B------:R-:W-:Y:S01]  /*6180*/  FFMA R98, R55, R98, R23 ;  /* 0x0000006237627223 */ /* 0x000fe20000000017 */
[----:B------:R-:W-:Y:S01]  /*6190*/  F2FP.F16.F32.PACK_AB R85, R88, R91 ;  /* 0x0000005b5855723e */ /* 0x000fe200000000ff */
[----:B------:R-:W-:Y:S01]  /*61a0*/  FFMA R95, R53, R96, R21 ;  /* 0x00000060355f7223 */ /* 0x000fe20000000015 */
        /* <DEDUP_REMOVED lines=20> */
[----:B------:R-:W-:Y:S01]  /*62f0*/  F2FP.F16.F32.PACK_AB R91, R98, R103 ;  /* 0x00000067625b723e */ /* 0x000fe200000000ff */
[----:B------:R1:W-:Y:S01]  /*6300*/  STG.E.128 desc[UR8][R2.64], R84 ;  /* 0x0000005402007986 */ /* 0x0003e2000c101d08 */
[----:B------:R-:W-:-:S02]  /*6310*/  F2FP.F16.F32.PACK_AB R90, R95, R90 ;  /* 0x0000005a5f5a723e */ /* 0x000fc400000000ff */
[----:B------:R-:W-:Y:S02]  /*6320*/  F2FP.F16.F32.PACK_AB R89, R94, R89 ;  /* 0x000000595e59723e */ /* 0x000fe400000000ff */
[----:B------:R-:W-:Y:S02]  /*6330*/  F2FP.F16.F32.PACK_AB R88, R93, R88 ;  /* 0x000000585d58723e */ /* 0x000fe400000000ff */
[----:B------:R-:W-:Y:S02]  /*6340*/  F2FP.F16.F32.PACK_AB R95, R106, R111 ;  /* 0x0000006f6a5f723e */ /* 0x000fe400000000ff */
[----:B------:R-:W-:Y:S01]  /*6350*/  F2FP.F16.F32.PACK_AB R94, R104, R109 ;  /* 0x0000006d685e723e */ /* 0x000fe200000000ff */
[----:B------:R1:W-:Y:S01]  /*6360*/  STG.E.128 desc[UR8][R2.64+0x200], R88 ;  /* 0x0002005802007986 */ /* 0x0003e2000c101d08 */
[----:B------:R-:W-:Y:S02]  /*6370*/  F2FP.F16.F32.PACK_AB R93, R102, R107 ;  /* 0x0000006b665d723e */ /* 0x000fe400000000ff */
[----:B------:R-:W-:-:S02]  /*6380*/  F2FP.F16.F32.PACK_AB R92, R100, R105 ;  /* 0x00000069645c723e */ /* 0x000fc400000000ff */
[----:B------:R-:W-:Y:S02]  /*6390*/  F2FP.F16.F32.PACK_AB R99, R116, R121 ;  /* 0x000000797463723e */ /* 0x000fe400000000ff */
[----:B------:R-:W-:Y:S01]  /*63a0*/  F2FP.F16.F32.PACK_AB R98, R114, R117 ;  /* 0x000000757262723e */ /* 0x000fe200000000ff */
[----:B------:R1:W-:Y:S01]  /*63b0*/  STG.E.128 desc[UR8][R2.64+0x400], R92 ;  /* 0x0004005c02007986 */ /* 0x0003e2000c101d08 */
[----:B------:R-:W-:Y:S02]  /*63c0*/  F2FP.F16.F32.PACK_AB R97, R110, R115 ;  /* 0x000000736e61723e */ /* 0x000fe400000000ff */
[----:B------:R-:W-:Y:S02]  /*63d0*/  F2FP.F16.F32.PACK_AB R96, R108, R113 ;  /* 0x000000716c60723e */ /* 0x000fe400000000ff */
[----:B0-----:R-:W-:-:S03]  /*63e0*/  LEA R118, R101, R118, 0x2 ;  /* 0x0000007665767211 */ /* 0x001fc600078e10ff */
[----:B------:R1:W-:Y:S01]  /*63f0*/  STG.E.128 desc[UR8][R2.64+0x600], R96 ;  /* 0x0006006002007986 */ /* 0x0003e2000c101d08 */
[----:B------:R-:W-:-:S13]  /*6400*/  ISETP.GE.AND P0, PT, R118, UR24, PT ;  /* 0x0000001876007c0c */ /* 0x000fda000bf06270 */
[----:B------:R-:W-:Y:S05]  /*6410*/  @!P0 BRA `(.L_x_41) ;  /* 0xffffffa400848947 */ /* 0x000fea000383ffff */
[----:B------:R-:W-:Y:S05]  /*6420*/  BSYNC B0 ;  /* 0x0000000000007941 */ /* 0x000fea0003800000 */
.L_x_4:
[----:B------:R-:W-:Y:S05]  /*6430*/  EXIT ;  /* 0x000000000000794d */ /* 0x000fea0003800000 */
.L_x_40:
[----:B------:R-:W-:Y:S01]  /*6440*/  HFMA2 R92, -RZ, RZ, 0, 5.9604644775390625e-08 ;  /* 0x00000001ff5c7431 */ /* 0x000fe200000001ff */
[----:B------:R-:W-:Y:S01]  /*6450*/  BSSY B1, `(.L_x_42) ;  /* 0x0000007000017945 */ /* 0x000fe20003800000 */
[----:B------:R-:W-:Y:S02]  /*6460*/  MOV R133, R91 ;  /* 0x0000005b00857202 */ /* 0x000fe40000000f00 */
[----:B------:R-:W-:Y:S02]  /*6470*/  MOV R135, 0x1f ;  /* 0x0000001f00877802 */ /* 0x000fe40000000f00 */
[----:B------:R-:W-:-:S07]  /*6480*/  MOV R90, 0xffffffff ;  /* 0xffffffff005a7802 */ /* 0x000fce0000000f00 */
[----:B-1----:R-:W-:Y:S05]  /*6490*/  WARPSYNC.COLLECTIVE R90, `(.L_x_43) ;  /* 0x000000005a087348 */ /* 0x002fea0003c00000 */
[----:B-1----:R0:W1:Y:S02]  /*64a0*/  SHFL.BFLY P1, R89, R133, R92, R135 ;  /* 0x0c00005c85597389 */ /* 0x0020640000020087 */
[----:B01----:R-:W-:Y:S05]  /*64b0*/  ENDCOLLECTIVE ;  /* 0x000000000000791b */ /* 0x003fea0003800000 */
.L_x_43:
[----:B------:R-:W-:Y:S05]  /*64c0*/  BSYNC B1 ;  /* 0x0000000000017941 */ /* 0x000fea0003800000 */
.L_x_42:
[----:B------:R-:W-:Y:S02]  /*64d0*/  IMAD.MOV.U32 R0, RZ, RZ, R89 ;  /* 0x000000ffff007224 */ /* 0x000fe400078e0059 */
[----:B------:R-:W-:Y:S01]  /*64e0*/  HFMA2 R92, -RZ, RZ, 0, 1.1920928955078125e-07 ;  /* 0x00000002ff5c7431 */ /* 0x000fe200000001ff */
[----:B------:R-:W-:Y:S01]  /*64f0*/  MOV R135, 0x1f ;  /* 0x0000001f00877802 */ /* 0x000fe20000000f00 */
[----:B------:R-:W-:Y:S01]  /*6500*/  FADD R2, R91, R0 ;  /* 0x000000005b027221 */ /* 0x000fe20000000000 */
[----:B------:R-:W-:-:S04]  /*6510*/  MOV R90, 0xffffffff ;  /* 0xffffffff005a7802 */ /* 0x000fc80000000f00 */
[----:B------:R-:W-:-:S07]  /*6520*/  MOV R133, R2 ;  /* 0x0000000200857202 */ /* 0x000fce0000000f00 */
[----:B------:R-:W-:Y:S05]  /*6530*/  WARPSYNC.COLLECTIVE R90, `(.L_x_44) ;  /* 0x000000005a087348 */ /* 0x000fea0003c00000 */
[----:B------:R0:W1:Y:S02]  /*6540*/  SHFL.BFLY P1, R89, R133, R92, R135 ;  /* 0x0c00005c85597389 */ /* 0x0000640000020087 */
[----:B01----:R-:W-:Y:S05]  /*6550*/  ENDCOLLECTIVE ;  /* 0x000000000000791b */ /* 0x003fea0003800000 */
.L_x_44:
[----:B------:R-:W-:Y:S01]  /*6560*/  IMAD.MOV.U32 R92, RZ, RZ, 0x4 ;  /* 0x00000004ff5c7424 */ /* 0x000fe200078e00ff */
[----:B------:R-:W-:-:S05]  /*6570*/  MOV R3, R89 ;  /* 0x0000005900037202 */ /* 0x000fca0000000f00 */
[----:B------:R-:W-:-:S05]  /*6580*/  FADD R3, R2, R3 ;  /* 0x0000000302037221 */ /* 0x000fca0000000000 */
[----:B------:R-:W-:-:S07]  /*6590*/  MOV R133, R3 ;  /* 0x0000000300857202 */ /* 0x000fce0000000f00 */
[----:B------:R-:W-:Y:S05]  /*65a0*/  WARPSYNC.COLLECTIVE R90, `(.L_x_45) ;  /* 0x000000005a087348 */ /* 0x000fea0003c00000 */
[----:B------:R0:W1:Y:S02]  /*65b0*/  SHFL.BFLY P1, R89, R133, R92, R135 ;  /* 0x0c00005c85597389 */ /* 0x0000640000020087 */
[----:B01----:R-:W-:Y:S05]  /*65c0*/  ENDCOLLECTIVE ;  /* 0x000000000000791b */ /* 0x003fea0003800000 */
.L_x_45:
[----:B------:R-:W-:Y:S01]  /*65d0*/  HFMA2 R92, -RZ, RZ, 0, 4.76837158203125e-07 ;  /* 0x00000008ff5c7431 */ /* 0x000fe200000001ff */
[----:B------:R-:W-:-:S05]  /*65e0*/  MOV R0, R89 ;  /* 0x0000005900007202 */ /* 0x000fca0000000f00 */
[----:B------:R-:W-:-:S05]  /*65f0*/  FADD R84, R3, R0 ;  /* 0x0000000003547221 */ /* 0x000fca0000000000 */
[----:B------:R-:W-:-:S07]  /*6600*/  MOV R133, R84 ;  /* 0x0000005400857202 */ /* 0x000fce0000000f00 */
[----:B------:R-:W-:Y:S05]  /*6610*/  WARPSYNC.COLLECTIVE R90, `(.L_x_46) ;  /* 0x000000005a087348 */ /* 0x000fea0003c00000 */
[----:B------:R0:W1:Y:S02]  /*6620*/  SHFL.BFLY P1, R89, R133, R92, R135 ;  /* 0x0c00005c85597389 */ /* 0x0000640000020087 */
[----:B01----:R-:W-:Y:S05]  /*6630*/  ENDCOLLECTIVE ;  /* 0x000000000000791b */ /* 0x003fea0003800000 */
.L_x_46:
[----:B------:R-:W-:Y:S01]  /*6640*/  HFMA2 R92, -RZ, RZ, 0, 9.5367431640625e-07 ;  /* 0x00000010ff5c7431 */ /* 0x000fe200000001ff */
[----:B------:R-:W-:-:S05]  /*6650*/  MOV R85, R89 ;  /* 0x0000005900557202 */ /* 0x000fca0000000f00 */
[----:B------:R-:W-:-:S05]  /*6660*/  FADD R85, R84, R85 ;  /* 0x0000005554557221 */ /* 0x000fca0000000000 */
[----:B------:R-:W-:-:S07]  /*6670*/  MOV R133, R85 ;  /* 0x0000005500857202 */ /* 0x000fce0000000f00 */
[----:B------:R-:W-:Y:S05]  /*6680*/  WARPSYNC.COLLECTIVE R90, `(.L_x_47) ;  /* 0x000000005a087348 */ /* 0x000fea0003c00000 */
[----:B------:R0:W1:Y:S02]  /*6690*/  SHFL.BFLY P1, R89, R133, R92, R135 ;  /* 0x0c00005c85597389 */ /* 0x0000640000020087 */
[----:B01----:R-:W-:Y:S05]  /*66a0*/  ENDCOLLECTIVE ;  /* 0x000000000000791b */ /* 0x003fea0003800000 */
.L_x_47:
[----:B------:R-:W-:Y:S02]  /*66b0*/  HFMA2 R92, -RZ, RZ, 0, 5.9604644775390625e-08 ;  /* 0x00000001ff5c7431 */ /* 0x000fe400000001ff */
[----:B------:R-:W-:-:S04]  /*66c0*/  IMAD.MOV.U32 R0, RZ, RZ, R89 ;  /* 0x000000ffff007224 */ /* 0x000fc800078e0059 */
[----:B------:R-:W-:-:S04]  /*66d0*/  FADD R0, R85, R0 ;  /* 0x0000000055007221 */ /* 0x000fc80000000000 */
        /* <DEDUP_REMOVED lines=65> */
[----:B------:R-:W-:-:S07]  /*6af0*/  MOV R133, R84 ;  /* 0x0000005400857202 */ /* 0x000fce0000000f00 */
[----:B------:R-:W-:Y:S05]  /*6b00*/  WARPSYNC.COLLECTIVE R90, `(.L_x_48) ;  /* 0x000000005a087348 */ /* 0x000fea0003c00000 */
[----:B------:R0:W1:Y:S02]  /*6b10*/  SHFL.BFLY P1, R89, R133, R92, R135 ;  /* 0x0c00005c85597389 */ /* 0x0000640000020087 */
[----:B01----:R-:W-:Y:S05]  /*6b20*/  ENDCOLLECTIVE ;  /* 0x000000000000791b */ /* 0x003fea0003800000 */
.L_x_48:
[----:B------:R-:W-:Y:S01]  /*6b30*/  HFMA2 R92, -RZ, RZ, 0, 1.1920928955078125e-07 ;  /* 0x00000002ff5c7431 */ /* 0x000fe200000001ff */
[----:B------:R-:W-:-:S05]  /*6b40*/  MOV R3, R89 ;  /* 0x0000005900037202 */ /* 0x000fca0000000f00 */
[----:B------:R-:W-:-:S05]  /*6b50*/  FADD R85, R84, R3 ;  /* 0x0000000354557221 */ /* 0x000fca0000000000 */
[----:B------:R-:W-:-:S07]  /*6b60*/  MOV R133, R85 ;  /* 0x0000005500857202 */ /* 0x000fce0000000f00 */
[----:B------:R-:W-:Y:S05]  /*6b70*/  WARPSYNC.COLLECTIVE R90, `(.L_x_49) ;  /* 0x000000005a087348 */ /* 0x000fea0003c00000 */
[----:B------:R0:W1:Y:S02]  /*6b80*/  SHFL.BFLY P1, R89, R133, R92, R135 ;  /* 0x0c00005c85597389 */ /* 0x0000640000020087 */
[----:B01----:R-:W-:Y:S05]  /*6b90*/  ENDCOLLECTIVE ;  /* 0x000000000000791b */ /* 0x003fea0003800000 */
.L_x_49:
[----:B------:R-:W-:Y:S01]  /*6ba0*/  HFMA2 R92, -RZ, RZ, 0, 2.384185791015625e-07 ;  /* 0x00000004ff5c7431 */ /* 0x000fe200000001ff */
[----:B------:R-:W-:-:S05]  /*6bb0*/  MOV R2, R89 ;  /* 0x0000005900027202 */ /* 0x000fca0000000f00 */
[----:B------:R-:W-:-:S04]  /*6bc0*/  FADD R86, R85, R2 ;  /* 0x0000000255567221 */ /* 0x000fc80000000000 */
[----:B------:R-:W-:-:S07]  /*6bd0*/  IMAD.MOV.U32 R133, RZ, RZ, R86 ;  /* 0x000000ffff857224 */ /* 0x000fce00078e0056 */
[----:B------:R-:W-:Y:S05]  /*6be0*/  WARPSYNC.COLLECTIVE R90, `(.L_x_50) ;  /* 0x000000005a087348 */ /* 0x000fea0003c00000 */
[----:B------:R0:W1:Y:S02]  /*6bf0*/  SHFL.BFLY P1, R89, R133, R92, R135 ;  /* 0x0c00005c85597389 */ /* 0x0000640000020087 */
[----:B01----:R-:W-:Y:S05]  /*6c00*/  ENDCOLLECTIVE ;  /* 0x000000000000791b */ /* 0x003fea0003800000 */
.L_x_50:
[----:B------:R-:W-:Y:S01]  /*6c10*/  HFMA2 R92, -RZ, RZ, 0, 4.76837158203125e-07 ;  /* 0x00000008ff5c7431 */ /* 0x000fe200000001ff */
[----:B------:R-:W-:-:S05]  /*6c20*/  MOV R3, R89 ;  /* 0x0000005900037202 */ /* 0x000fca0000000f00 */
[----:B------:R-:W-:Y:S02]  /*6c30*/  FADD R87, R86, R3 ;  /* 0x0000000356577221 */ /* 0x000fe40000000000 */
[----:B------:R-:W0:Y:S03]  /*6c40*/  @!P0 LDC.64 R2, c[0x0][0x3d8] ;  /* 0x0000f600ff028b82 */ /* 0x000e260000000a00 */
[----:B------:R-:W-:-:S07]  /*6c50*/  MOV R133, R87 ;  /* 0x0000005700857202 */ /* 0x000fce0000000f00 */
[----:B0-----:R-:W-:Y:S05]  /*6c60*/  WARPSYNC.COLLECTIVE R90, `(.L_x_51) ;  /* 0x000000005a087348 */ /* 0x001fea0003c00000 */
[----:B------:R1:W2:Y:S02]  /*6c70*/  SHFL.BFLY P1, R89, R133, R92, R135 ;  /* 0x0c00005c85597389 */ /* 0x0002a40000020087 */
[----:B012---:R-:W-:Y:S05]  /*6c80*/  ENDCOLLECTIVE ;  /* 0x000000000000791b */ /* 0x007fea0003800000 */
.L_x_51:
[----:B------:R-:W-:Y:S02]  /*6c90*/  IMAD.MOV.U32 R92, RZ, RZ, 0x10 ;  /* 0x00000010ff5c7424 */ /* 0x000fe400078e00ff */
[----:B------:R-:W-:-:S05]  /*6ca0*/  @!P0 IMAD.WIDE R2, R118, 0x4, R2 ;  /* 0x0000000476028825 */ /* 0x000fca00078e0202 */
[----:B------:R0:W-:Y:S01]  /*6cb0*/  @!P0 STG.E desc[UR8][R2.64], R93 ;  /* 0x0000005d02008986 */ /* 0x0001e2000c101908 */
[----:B------:R-:W-:-:S05]  /*6cc0*/  MOV R88, R89 ;  /* 0x0000005900587202 */ /* 0x000fca0000000f00 */
[----:B------:R-:W-:-:S05]  /*6cd0*/  FADD R88, R87, R88 ;  /* 0x0000005857587221 */ /* 0x000fca0000000000 */
[----:B------:R-:W-:-:S07]  /*6ce0*/  MOV R133, R88 ;  /* 0x0000005800857202 */ /* 0x000fce0000000f00 */
[----:B0-----:R-:W-:Y:S05]  /*6cf0*/  WARPSYNC.COLLECTIVE R90, `(.L_x_52) ;  /* 0x000000005a087348 */ /* 0x001fea0003c00000 */
[----:B------:R1:W2:Y:S02]  /*6d00*/  SHFL.BFLY P1, R89, R133, R92, R135 ;  /* 0x0c00005c85597389 */ /* 0x0002a40000020087 */
[----:B012---:R-:W-:Y:S05]  /*6d10*/  ENDCOLLECTIVE ;  /* 0x000000000000791b */ /* 0x007fea0003800000 */
.L_x_52:
[----:B------:R-:W-:Y:S05]  /*6d20*/  BRA `(.L_x_53) ;  /* 0xfffffff000247947 */ /* 0x000fea000383ffff */
        .weak           $__internal_0_$__cuda_sm20_rcp_rn_f32_slowpath
        .type           $__internal_0_$__cuda_sm20_rcp_rn_f32_slowpath,@function
        .size           $__internal_0_$__cuda_sm20_rcp_rn_f32_slowpath,(.L_x_58 - $__internal_0_$__cuda_sm20_rcp_rn_f32_slowpath)
$__internal_0_$__cuda_sm20_rcp_rn_f32_slowpath:
[----:B------:R-:W-:-:S04]  /*6d30*/  SHF.L.U32 R0, R7, 0x1, RZ ;  /* 0x0000000107007819 */ /* 0x000fc800000006ff */
[----:B------:R-:W-:Y:S02]  /*6d40*/  SHF.R.U32.HI R2, RZ, 0x18, R0 ;  /* 0x00000018ff027819 */ /* 0x000fe40000011600 */
[----:B------:R-:W-:Y:S02]  /*6d50*/  MOV R0, R7 ;  /* 0x0000000700007202 */ /* 0x000fe40000000f00 */
[----:B------:R-:W-:-:S13]  /*6d60*/  ISETP.NE.U32.AND P0, PT, R2, RZ, PT ;  /* 0x000000ff0200720c */ /* 0x000fda0003f05070 */
[----:B------:R-:W-:Y:S05]  /*6d70*/  @P0 BRA `(.L_x_54) ;  /* 0x00000000002c0947 */ /* 0x000fea0003800000 */
[----:B------:R-:W-:-:S04]  /*6d80*/  SHF.L.U32 R2, R0, 0x1, RZ ;  /* 0x0000000100027819 */ /* 0x000fc800000006ff */
[----:B------:R-:W-:-:S13]  /*6d90*/  ISETP.NE.AND P0, PT, R2, RZ, PT ;  /* 0x000000ff0200720c */ /* 0x000fda0003f05270 */
[----:B------:R2:W3:Y:S01]  /*6da0*/  @!P0 MUFU.RCP R2, R0 ;  /* 0x0000000000028308 */ /* 0x0004e20000001000 */
[----:B------:R-:W-:Y:S05]  /*6db0*/  @!P0 BRA `(.L_x_55) ;  /* 0x0000000000a48947 */ /* 0x000fea0003800000 */
[----:B------:R-:W-:-:S04]  /*6dc0*/  FFMA R3, R0, 1.84467440737095516160e+19, RZ ;  /* 0x5f80000000037823 */ /* 0x000fc800000000ff */
[----:B--2---:R-:W3:Y:S02]  /*6dd0*/  MUFU.RCP R0, R3 ;  /* 0x0000000300007308 */ /* 0x004ee40000001000 */
[----:B---3--:R-:W-:-:S04]  /*6de0*/  FFMA R2, R3, R0, -1 ;  /* 0xbf80000003027423 */ /* 0x008fc80000000000 */
[----:B------:R-:W-:-:S04]  /*6df0*/  FADD.FTZ R7, -R2, -RZ ;  /* 0x800000ff02077221 */ /* 0x000fc80000010100 */
[----:B------:R-:W-:-:S04]  /*6e00*/  FFMA R0, R0, R7, R0 ;  /* 0x0000000700007223 */ /* 0x000fc80000000000 */
[----:B------:R-:W-:Y:S01]  /*6e10*/  FFMA R2, R0, 1.84467440737095516160e+19, RZ ;  /* 0x5f80000000027823 */ /* 0x000fe200000000ff */
[----:B------:R-:W-:Y:S06]  /*6e20*/  BRA `(.L_x_55) ;  /* 0x0000000000887947 */ /* 0x000fec0003800000 */
.L_x_54:
[----:B------:R-:W-:-:S04]  /*6e30*/  IADD3 R3, PT, PT, R2, -0xfd, RZ ;  /* 0xffffff0302037810 */ /* 0x000fc80007ffe0ff */
[----:B------:R-:W-:-:S13]  /*6e40*/  ISETP.GT.U32.AND P0, PT, R3, 0x1, PT ;  /* 0x000000010300780c */ /* 0x000fda0003f04070 */
[----:B------:R-:W-:Y:S05]  /*6e50*/  @P0 BRA `(.L_x_56) ;  /* 0x0000000000780947 */ /* 0x000fea0003800000 */
[----:B------:R-:W-:Y:S01]  /*6e60*/  LOP3.LUT R4, R0, 0x7fffff, RZ, 0xc0, !PT ;  /* 0x007fffff00047812 */ /* 0x000fe200078ec0ff */
[----:B------:R-:W-:-:S03]  /*6e70*/  HFMA2 R12, -RZ, RZ, 0, 1.78813934326171875e-07 ;  /* 0x00000003ff0c7431 */ /* 0x000fc600000001ff */
[----:B------:R-:W-:-:S04]  /*6e80*/  LOP3.LUT R4, R4, 0x3f800000, RZ, 0xfc, !PT ;  /* 0x3f80000004047812 */ /* 0x000fc800078efcff */
[----:B------:R-:W0:Y:S01]  /*6e90*/  MUFU.RCP R7, R4 ;  /* 0x0000000400077308 */ /* 0x000e220000001000 */
[----:B------:R-:W-:Y:S01]  /*6ea0*/  SHF.L.U32 R9, R12, R3, RZ ;  /* 0x000000030c097219 */ /* 0x000fe200000006ff */
[----:B0-----:R-:W-:-:S04]  /*6eb0*/  FFMA R6, R4, R7, -1 ;  /* 0xbf80000004067423 */ /* 0x001fc80000000007 */
[----:B------:R-:W-:-:S04]  /*6ec0*/  FADD.FTZ R6, -R6, -RZ ;  /* 0x800000ff06067221 */ /* 0x000fc80000010100 */
[CCC-:B------:R-:W-:Y:S01]  /*6ed0*/  FFMA.RM R8, R7.reuse, R6.reuse, R7.reuse ;  /* 0x0000000607087223 */ /* 0x1c0fe20000004007 */
[----:B------:R-:W-:-:S04]  /*6ee0*/  FFMA.RP R7, R7, R6, R7 ;  /* 0x0000000607077223 */ /* 0x000fc80000008007 */
[C---:B------:R-:W-:Y:S02]  /*6ef0*/  LOP3.LUT R6, R8.reuse, 0x7fffff, RZ, 0xc0, !PT ;  /* 0x007fffff08067812 */ /* 0x040fe400078ec0ff */
[----:B------:R-:W-:Y:S02]  /*6f00*/  FSETP.NEU.FTZ.AND P0, PT, R8, R7, PT ;  /* 0x000000070800720b */ /* 0x000fe40003f1d000 */
[----:B------:R-:W-:Y:S02]  /*6f10*/  LOP3.LUT R6, R6, 0x800000, RZ, 0xfc, !PT ;  /* 0x0080000006067812 */ /* 0x000fe400078efcff */
[----:B------:R-:W-:Y:S02]  /*6f20*/  SEL R7, RZ, 0xffffffff, !P0 ;  /* 0xffffffffff077807 */ /* 0x000fe40004000000 */
[----:B------:R-:W-:Y:S02]  /*6f30*/  LOP3.LUT R4, R9, R6, RZ, 0xc0, !PT ;  /* 0x0000000609047212 */ /* 0x000fe400078ec0ff */
[----:B------:R-:W-:-:S02]  /*6f40*/  IADD3 R7, PT, PT, -R7, RZ, RZ ;  /* 0x000000ff07077210 */ /* 0x000fc40007ffe1ff */
[-C--:B------:R-:W-:Y:S02]  /*6f50*/  SHF.R.U32.HI R4, RZ, R3.reuse, R4 ;  /* 0x00000003ff047219 */ /* 0x080fe40000011604 */
[----:B------:R-:W-:Y:S02]  /*6f60*/  LOP3.LUT P1, RZ, R7, R3, R6, 0xf8, !PT ;  /* 0x0000000307ff7212 */ /* 0x000fe4000782f806 */
[C---:B------:R-:W-:Y:S02]  /*6f70*/  LOP3.LUT P0, RZ, R4.reuse, 0x1, RZ, 0xc0, !PT ;  /* 0x0000000104ff7812 */ /* 0x040fe4000780c0ff */
[----:B------:R-:W-:-:S04]  /*6f80*/  LOP3.LUT P2, RZ, R4, 0x2, RZ, 0xc0, !PT ;  /* 0x0000000204ff7812 */ /* 0x000fc8000784c0ff */
[----:B------:R-:W-:Y:S02]  /*6f90*/  PLOP3.LUT P0, PT, P0, P1, P2, 0xe0, 0x0 ;  /* 0x000000000000781c */ /* 0x000fe40000703c20 */
[----:B------:R-:W-:Y:S02]  /*6fa0*/  LOP3.LUT P1, RZ, R0, 0x7fffff, RZ, 0xc0, !PT ;  /* 0x007fffff00ff7812 */ /* 0x000fe4000782c0ff */
[----:B------:R-:W-:-:S05]  /*6fb0*/  SEL R3, RZ, 0x1, !P0 ;  /* 0x00000001ff037807 */ /* 0x000fca0004000000 */
[----:B------:R-:W-:-:S05]  /*6fc0*/  IMAD.MOV R3, RZ, RZ, -R3 ;  /* 0x000000ffff037224 */ /* 0x000fca00078e0a03 */
[----:B------:R-:W-:Y:S02]  /*6fd0*/  ISETP.GE.AND P0, PT, R3, RZ, PT ;  /* 0x000000ff0300720c */ /* 0x000fe40003f06270 */
[----:B------:R-:W-:-:S04]  /*6fe0*/  IADD3 R3, PT, PT, R2, -0xfc, RZ ;  /* 0xffffff0402037810 */ /* 0x000fc80007ffe0ff */
[----:B------:R-:W-:-:S07]  /*6ff0*/  SHF.R.U32.HI R3, RZ, R3, R6 ;  /* 0x00000003ff037219 */ /* 0x000fce0000011606 */
[----:B------:R-:W-:-:S04]  /*7000*/  @!P0 IADD3 R3, PT, PT, R3, 0x1, RZ ;  /* 0x0000000103038810 */ /* 0x000fc80007ffe0ff */
[----:B------:R-:W-:-:S04]  /*7010*/  @!P1 SHF.L.U32 R3, R3, 0x1, RZ ;  /* 0x0000000103039819 */ /* 0x000fc800000006ff */
[----:B------:R-:W-:Y:S01]  /*7020*/  LOP3.LUT R2, R3, 0x80000000, R0, 0xf8, !PT ;  /* 0x8000000003027812 */ /* 0x000fe200078ef800 */
[----:B------:R-:W-:Y:S06]  /*7030*/  BRA `(.L_x_55) ;  /* 0x0000000000047947 */ /* 0x000fec0003800000 */
.L_x_56:
[----:B------:R0:W1:Y:S02]  /*7040*/  MUFU.RCP R2, R0 ;  /* 0x0000000000027308 */ /* 0x0000640000001000 */
.L_x_55:
[----:B-1-3--:R-:W-:Y:S02]  /*7050*/  MOV R120, R2 ;  /* 0x0000000200787202 */ /* 0x00afe40000000f00 */
[----:B------:R-:W-:Y:S02]  /*7060*/  MOV R2, R10 ;  /* 0x0000000a00027202 */ /* 0x000fe40000000f00 */
[----:B------:R-:W-:-:S04]  /*7070*/  MOV R3, 0x0 ;  /* 0x0000000000037802 */ /* 0x000fc80000000f00 */
[----:B0-2---:R-:W-:Y:S05]  /*7080*/  RET.REL.NODEC R2 `(_Z24fused_fast_ln_fwd_kernelI6__halfffhLi8ELi4ELi1ELi16ELi1024ELi32ELi32ELi128ELi4ELi256ELi4EEviimfbbmfPKT_S3_S3_PKT1_S6_PT2_PT0_SA_PS1_SB_) ;  /* 0xffffff8c02dc7950 */ /* 0x005fea0003c3ffff */
.L_x_57:
[----:B------:R-:W-:-:S00]  /*7090*/  BRA `(.L_x_57) ;  /* 0xfffffffc00fc7947 */ /* 0x000fc0000383ffff */
[----:B------:R-:W-:-:S00]  /*70a0*/  NOP ;  /* 0x0000000000007918 */ /* 0x000fc00000000000 */
        /* <DEDUP_REMOVED lines=13> */
.L_x_58:


//--------------------- .nv.global.init           --------------------------
	.section	.nv.global.init,"aw",@progbits
	.align	4
.nv.global.init:
	.type		mrg32k3aM1SubSeq,@object
	.size		mrg32k3aM1SubSeq,(mrg32k3aM2SubSeq - mrg32k3aM1SubSeq)
mrg32k3aM1SubSeq:
        /*0000*/ 	.byte	0x0b, 0xcc, 0xee, 0x04, 0x73, 0x29, 0x8b, 0x6f, 0xf6, 0x53, 0x03, 0xf6, 0x23, 0xf6, 0xea, 0xda
        /* <DEDUP_REMOVED lines=125> */
	.type		mrg32k3aM2SubSeq,@object
	.size		mrg32k3aM2SubSeq,(mrg32k3aM1 - mrg32k3aM2SubSeq)
mrg32k3aM2SubSeq:
        /* <DEDUP_REMOVED lines=126> */
	.type		mrg32k3aM1,@object
	.size		mrg32k3aM1,(mrg32k3aM1Seq - mrg32k3aM1)
mrg32k3aM1:
        /* <DEDUP_REMOVED lines=144> */
	.type		mrg32k3aM1Seq,@object
	.size		mrg32k3aM1Seq,(mrg32k3aM2 - mrg32k3aM1Seq)
mrg32k3aM1Seq:
        /* <DEDUP_REMOVED lines=144> */
	.type		mrg32k3aM2,@object
	.size		mrg32k3aM2,(mrg32k3aM2Seq - mrg32k3aM2)
mrg32k3aM2:
        /* <DEDUP_REMOVED lines=144> */
	.type		mrg32k3aM2Seq,@object
	.size		mrg32k3aM2Seq,(precalc_xorwow_matrix - mrg32k3aM2Seq)
mrg32k3aM2Seq:
        /* <DEDUP_REMOVED lines=144> */
	.type		precalc_xorwow_matrix,@object
	.size		precalc_xorwow_matrix,(precalc_xorwow_offset_matrix - precalc_xorwow_matrix)
precalc_xorwow_matrix:
        /* <DEDUP_REMOVED lines=6400> */
	.type		precalc_xorwow_offset_matrix,@object
	.size		precalc_xorwow_offset_matrix,(.L_1 - precalc_xorwow_offset_matrix)
precalc_xorwow_offset_matrix:
        /* <DEDUP_REMOVED lines=6400> */
.L_1:


//--------------------- .nv.shared.reserved.0     --------------------------
	.section	.nv.shared.reserved.0,"aw",@nobits
	.weak		__nv_reservedSMEM_offset_0_alias
	.size		__nv_reservedSMEM_offset_0_alias, 0, 64
	.other		__nv_reservedSMEM_offset_0_alias,@"STO_CUDA_RESERVED_SHARED STV_DEFAULT"
__nv_reservedSMEM_offset_0_alias:
	.zero		0
	.zero		64


//--------------------- .nv.constant0._Z24fused_fast_ln_fwd_kernelI6__halfffhLi8ELi4ELi1ELi16ELi1024ELi32ELi32ELi128ELi4ELi256ELi4EEviimfbbmfPKT_S3_S3_PKT1_S6_PT2_PT0_SA_PS1_SB_ --------------------------
	.section	.nv.constant0._Z24fused_fast_ln_fwd_kernelI6__halfffhLi8ELi4ELi1ELi16ELi1024ELi32ELi32ELi128ELi4ELi256ELi4EEviimfbbmfPKT_S3_S3_PKT1_S6_PT2_PT0_SA_PS1_SB_,"a",@progbits
	.sectionflags	@""
	.align	4
.nv.constant0._Z24fused_fast_ln_fwd_kernelI6__halfffhLi8ELi4ELi1ELi16ELi1024ELi32ELi32ELi128ELi4ELi256ELi4EEviimfbbmfPKT_S3_S3_PKT1_S6_PT2_PT0_SA_PS1_SB_:
	.zero		1016


//--------------------- SYMBOLS --------------------------

	.type		.nv.reservedSmem.offset0,@object
	.size		.nv.reservedSmem.offset0,0x4
